	.target	sm_90a

	.elftype	@"ET_EXEC"


//--------------------- .note.nv.tkinfo           --------------------------
	.section	.note.nv.tkinfo,"",@"SHT_NOTE"
	.sectionflags	@"SHF_NOTE_NV_TKINFO"
	.tkinfo
        /*0018*/ 	.word	0x00000002
        /*0030*/ 	.string	""
        /*0030*/ 	.string	"ptxas"
        /*0030*/ 	.string	"Cuda compilation tools, release 13.0, V13.0.88"
        /*0030*/ 	.string	"Build cuda_13.0.r13.0/compiler.36424714_0"
        /*0030*/ 	.string	"-arch sm_90a -m 64 "



//--------------------- .note.nv.cuinfo           --------------------------
	.section	.note.nv.cuinfo,"",@"SHT_NOTE"
	.sectionflags	@"SHF_NOTE_NV_CUINFO"
        /*0018*/ 	.short	0x0002
        /*001a*/ 	.short	0x005a
        /*001c*/ 	.short	0x0082
	.zero		2


//--------------------- .nv.info                  --------------------------
	.section	.nv.info,"",@"SHT_CUDA_INFO"
	.align	4


	//----- nvinfo : EIATTR_REGCOUNT
	.align		4
        /*0000*/ 	.byte	0x04, 0x2f
        /*0002*/ 	.short	(.L_15 - .L_14)
	.align		4
.L_14:
        /*0004*/ 	.word	index@(_ZN7cutlass13device_kernelINS_4gemm6kernel13GemmUniversalIN4cute5tupleIJiiiiEEENS1_10collective13CollectiveMmaINS1_34MainloopSm90TmaGmmaWarpSpecializedILi2ENS5_IJNS4_1CILi1EEESB_SB_EEENS1_35KernelTmaWarpSpecializedCooperativeEEENS5_IJNSA_ILi128EEENSA_ILi256EEENSA_ILi32EEEEEENS_10tfloat32_tENS5_IJlSB_lEEESJ_SK_NS4_8TiledMMAINS4_8MMA_AtomIJNS4_4SM904GMMA30MMA_64x256x8_F32TF32TF32_SS_TNILNSO_7ScaleInE1ELSQ_1EEEEEENS4_6LayoutINS5_IJNSA_ILi2EEESB_SB_EEENS5_IJSB_NSA_ILi0EEESW_EEEEENS5_IJNS4_10UnderscoreESZ_SZ_EEEEENS4_13SM90_TMA_LOADENS4_14ComposedLayoutINS4_7SwizzleILi3ELi4ELi3EEENS4_18smem_ptr_flag_bitsILi32EEENST_INS5_IJNSA_ILi8EEESH_EEENS5_IJSH_SB_EEEEEEEvNS4_8identityES12_S1C_vS1D_EENS_8epilogue10collective6detail29Sm90TmaWarpSpecializedAdapterINS1G_15DefaultEpilogueISJ_SK_SK_NS1F_6thread17LinearCombinationISJ_Li1EffLNS1K_9ScaleType4KindE0ELNS_15FloatRoundStyleE2ESJ_EENS1_15EpilogueDefaultEEEEEvvEEEEvNT_6ParamsE)
        /*0008*/ 	.word	0x000000a8


	//----- nvinfo : EIATTR_FRAME_SIZE
	.align		4
.L_15:
        /*000c*/ 	.byte	0x04, 0x11
        /*000e*/ 	.short	(.L_17 - .L_16)
	.align		4
.L_16:
        /*0010*/ 	.word	index@(_ZN7cutlass13device_kernelINS_4gemm6kernel13GemmUniversalIN4cute5tupleIJiiiiEEENS1_10collective13CollectiveMmaINS1_34MainloopSm90TmaGmmaWarpSpecializedILi2ENS5_IJNS4_1CILi1EEESB_SB_EEENS1_35KernelTmaWarpSpecializedCooperativeEEENS5_IJNSA_ILi128EEENSA_ILi256EEENSA_ILi32EEEEEENS_10tfloat32_tENS5_IJlSB_lEEESJ_SK_NS4_8TiledMMAINS4_8MMA_AtomIJNS4_4SM904GMMA30MMA_64x256x8_F32TF32TF32_SS_TNILNSO_7ScaleInE1ELSQ_1EEEEEENS4_6LayoutINS5_IJNSA_ILi2EEESB_SB_EEENS5_IJSB_NSA_ILi0EEESW_EEEEENS5_IJNS4_10UnderscoreESZ_SZ_EEEEENS4_13SM90_TMA_LOADENS4_14ComposedLayoutINS4_7SwizzleILi3ELi4ELi3EEENS4_18smem_ptr_flag_bitsILi32EEENST_INS5_IJNSA_ILi8EEESH_EEENS5_IJSH_SB_EEEEEEEvNS4_8identityES12_S1C_vS1D_EENS_8epilogue10collective6detail29Sm90TmaWarpSpecializedAdapterINS1G_15DefaultEpilogueISJ_SK_SK_NS1F_6thread17LinearCombinationISJ_Li1EffLNS1K_9ScaleType4KindE0ELNS_15FloatRoundStyleE2ESJ_EENS1_15EpilogueDefaultEEEEEvvEEEEvNT_6ParamsE)
        /*0014*/ 	.word	0x00000000


	//----- nvinfo : EIATTR_MIN_STACK_SIZE
	.align		4
.L_17:
        /*0018*/ 	.byte	0x04, 0x12
        /*001a*/ 	.short	(.L_19 - .L_18)
	.align		4
.L_18:
        /*001c*/ 	.word	index@(_ZN7cutlass13device_kernelINS_4gemm6kernel13GemmUniversalIN4cute5tupleIJiiiiEEENS1_10collective13CollectiveMmaINS1_34MainloopSm90TmaGmmaWarpSpecializedILi2ENS5_IJNS4_1CILi1EEESB_SB_EEENS1_35KernelTmaWarpSpecializedCooperativeEEENS5_IJNSA_ILi128EEENSA_ILi256EEENSA_ILi32EEEEEENS_10tfloat32_tENS5_IJlSB_lEEESJ_SK_NS4_8TiledMMAINS4_8MMA_AtomIJNS4_4SM904GMMA30MMA_64x256x8_F32TF32TF32_SS_TNILNSO_7ScaleInE1ELSQ_1EEEEEENS4_6LayoutINS5_IJNSA_ILi2EEESB_SB_EEENS5_IJSB_NSA_ILi0EEESW_EEEEENS5_IJNS4_10UnderscoreESZ_SZ_EEEEENS4_13SM90_TMA_LOADENS4_14ComposedLayoutINS4_7SwizzleILi3ELi4ELi3EEENS4_18smem_ptr_flag_bitsILi32EEENST_INS5_IJNSA_ILi8EEESH_EEENS5_IJSH_SB_EEEEEEEvNS4_8identityES12_S1C_vS1D_EENS_8epilogue10collective6detail29Sm90TmaWarpSpecializedAdapterINS1G_15DefaultEpilogueISJ_SK_SK_NS1F_6thread17LinearCombinationISJ_Li1EffLNS1K_9ScaleType4KindE0ELNS_15FloatRoundStyleE2ESJ_EENS1_15EpilogueDefaultEEEEEvvEEEEvNT_6ParamsE)
        /*0020*/ 	.word	0x00000000
.L_19:


//--------------------- .nv.compat                --------------------------
	.section	.nv.compat,"",@"SHT_CUDA_COMPAT_INFO"
	.align	4
        /*0000*/ 	.byte	0x02, 0x09, 0x01, 0x00, 0x02, 0x02, 0x04, 0x00, 0x02, 0x05, 0x05, 0x00, 0x03, 0x07, 0x01, 0x01
        /*0010*/ 	.byte	0x02, 0x03, 0x01, 0x00, 0x02, 0x06, 0x01, 0x00, 0x04, 0x0b, 0x08, 0x00, 0x00, 0x00, 0x00, 0x00
        /*0020*/ 	.byte	0x00, 0x00, 0x00, 0x00


//--------------------- .nv.info._ZN7cutlass13device_kernelINS_4gemm6kernel13GemmUniversalIN4cute5tupleIJiiiiEEENS1_10collective13CollectiveMmaINS1_34MainloopSm90TmaGmmaWarpSpecializedILi2ENS5_IJNS4_1CILi1EEESB_SB_EEENS1_35KernelTmaWarpSpecializedCooperativeEEENS5_IJNSA_ILi128EEENSA_ILi256EEENSA_ILi32EEEEEENS_10tfloat32_tENS5_IJlSB_lEEESJ_SK_NS4_8TiledMMAINS4_8MMA_AtomIJNS4_4SM904GMMA30MMA_64x256x8_F32TF32TF32_SS_TNILNSO_7ScaleInE1ELSQ_1EEEEEENS4_6LayoutINS5_IJNSA_ILi2EEESB_SB_EEENS5_IJSB_NSA_ILi0EEESW_EEEEENS5_IJNS4_10UnderscoreESZ_SZ_EEEEENS4_13SM90_TMA_LOADENS4_14ComposedLayoutINS4_7SwizzleILi3ELi4ELi3EEENS4_18smem_ptr_flag_bitsILi32EEENST_INS5_IJNSA_ILi8EEESH_EEENS5_IJSH_SB_EEEEEEEvNS4_8identityES12_S1C_vS1D_EENS_8epilogue10collective6detail29Sm90TmaWarpSpecializedAdapterINS1G_15DefaultEpilogueISJ_SK_SK_NS1F_6thread17LinearCombinationISJ_Li1EffLNS1K_9ScaleType4KindE0ELNS_15FloatRoundStyleE2ESJ_EENS1_15EpilogueDefaultEEEEEvvEEEEvNT_6ParamsE --------------------------
	.section	.nv.info._ZN7cutlass13device_kernelINS_4gemm6kernel13GemmUniversalIN4cute5tupleIJiiiiEEENS1_10collective13CollectiveMmaINS1_34MainloopSm90TmaGmmaWarpSpecializedILi2ENS5_IJNS4_1CILi1EEESB_SB_EEENS1_35KernelTmaWarpSpecializedCooperativeEEENS5_IJNSA_ILi128EEENSA_ILi256EEENSA_ILi32EEEEEENS_10tfloat32_tENS5_IJlSB_lEEESJ_SK_NS4_8TiledMMAINS4_8MMA_AtomIJNS4_4SM904GMMA30MMA_64x256x8_F32TF32TF32_SS_TNILNSO_7ScaleInE1ELSQ_1EEEEEENS4_6LayoutINS5_IJNSA_ILi2EEESB_SB_EEENS5_IJSB_NSA_ILi0EEESW_EEEEENS5_IJNS4_10UnderscoreESZ_SZ_EEEEENS4_13SM90_TMA_LOADENS4_14ComposedLayoutINS4_7SwizzleILi3ELi4ELi3EEENS4_18smem_ptr_flag_bitsILi32EEENST_INS5_IJNSA_ILi8EEESH_EEENS5_IJSH_SB_EEEEEEEvNS4_8identityES12_S1C_vS1D_EENS_8epilogue10collective6detail29Sm90TmaWarpSpecializedAdapterINS1G_15DefaultEpilogueISJ_SK_SK_NS1F_6thread17LinearCombinationISJ_Li1EffLNS1K_9ScaleType4KindE0ELNS_15FloatRoundStyleE2ESJ_EENS1_15EpilogueDefaultEEEEEvvEEEEvNT_6ParamsE,"",@"SHT_CUDA_INFO"
	.sectionflags	@""
	.align	4


	//----- nvinfo : EIATTR_CUDA_API_VERSION
	.align		4
        /*0000*/ 	.byte	0x04, 0x37
        /*0002*/ 	.short	(.L_21 - .L_20)
.L_20:
        /*0004*/ 	.word	0x00000082


	//----- nvinfo : EIATTR_KPARAM_INFO
	.align		4
.L_21:
        /*0008*/ 	.byte	0x04, 0x17
        /*000a*/ 	.short	(.L_23 - .L_22)
.L_22:
        /*000c*/ 	.word	0x00000000
        /*0010*/ 	.short	0x0000
        /*0012*/ 	.short	0x0070
        /*0014*/ 	.byte	0x00, 0xf0, 0x01, 0x10


	//----- nvinfo : EIATTR_SPARSE_MMA_MASK
	.align		4
.L_23:
        /*0018*/ 	.byte	0x03, 0x50
        /*001a*/ 	.short	0x0000


	//----- nvinfo : EIATTR_MAXREG_COUNT
	.align		4
        /*001c*/ 	.byte	0x03, 0x1b
        /*001e*/ 	.short	0x00a8


	//----- nvinfo : EIATTR_NUM_BARRIERS
	.align		4
        /*0020*/ 	.byte	0x02, 0x4c
        /*0022*/ 	.byte	0x01
	.zero		1


	//----- nvinfo : EIATTR_EXTERNS
	.align		4
        /*0024*/ 	.byte	0x04, 0x0f
        /*0026*/ 	.short	(.L_25 - .L_24)


	//   ....[0]....
	.align		4
.L_24:
        /*0028*/ 	.word	index@(__assertfail)


	//----- nvinfo : EIATTR_MERCURY_ISA_VERSION
	.align		4
.L_25:
        /*002c*/ 	.byte	0x03, 0x5f
        /*002e*/ 	.short	0x0101


	//----- nvinfo : EIATTR_INT_WARP_WIDE_INSTR_OFFSETS
	.align		4
        /*0030*/ 	.byte	0x04, 0x31
        /*0032*/ 	.short	(.L_27 - .L_26)


	//   ....[0]....
.L_26:
        /*0034*/ 	.word	0x00000370


	//   ....[1]....
        /*0038*/ 	.word	0x000003a0


	//   ....[2]....
        /*003c*/ 	.word	0x00000480


	//----- nvinfo : EIATTR_COOP_GROUP_MASK_REGIDS
	.align		4
.L_27:
        /*0040*/ 	.byte	0x04, 0x29
        /*0042*/ 	.short	(.L_29 - .L_28)


	//   ....[0]....
.L_28:
        /*0044*/ 	.word	0xffffffff


	//   ....[1]....
        /*0048*/ 	.word	0xffffffff


	//   ....[2]....
        /*004c*/ 	.word	0xffffffff


	//   ....[3]....
        /*0050*/ 	.word	0xffffffff


	//   ....[4]....
        /*0054*/ 	.word	0xffffffff


	//----- nvinfo : EIATTR_COOP_GROUP_INSTR_OFFSETS
	.align		4
.L_29:
        /*0058*/ 	.byte	0x04, 0x28
        /*005a*/ 	.short	(.L_31 - .L_30)


	//   ....[0]....
.L_30:
        /*005c*/ 	.word	0x00000060


	//   ....[1]....
        /*0060*/ 	.word	0x00000070


	//   ....[2]....
        /*0064*/ 	.word	0x00000130


	//   ....[3]....
        /*0068*/ 	.word	0x00000280


	//   ....[4]....
        /*006c*/ 	.word	0x00000f30


	//----- nvinfo : EIATTR_REG_RECONFIG
	.align		4
.L_31:
        /*0070*/ 	.byte	0x01, 0x54
	.zero		2


	//----- nvinfo : EIATTR_SYSCALL_OFFSETS
	.align		4
        /*0074*/ 	.byte	0x04, 0x46
        /*0076*/ 	.short	(.L_33 - .L_32)


	//   ....[0]....
.L_32:
        /*0078*/ 	.word	0x000010f0


	//----- nvinfo : EIATTR_MBARRIER_INSTR_OFFSETS
	.align		4
.L_33:
        /*007c*/ 	.byte	0x04, 0x39
        /*007e*/ 	.short	(.L_35 - .L_34)


	//   ....[0]....
.L_34:
        /*0080*/ 	.word	0x00000230
        /*0084*/ 	.word	0x000000ff
        /*0088*/ 	.word	0x00000000
        /*008c*/ 	.short	0x0100
        /*008e*/ 	.byte	0x08
	.zero		1


	//   ....[1]....
        /*0090*/ 	.word	0x00000240
        /*0094*/ 	.word	0x000000ff
        /*0098*/ 	.word	0x00000010
        /*009c*/ 	.short	0x0100
        /*009e*/ 	.byte	0x08
	.zero		1


	//   ....[2]....
        /*00a0*/ 	.word	0x00000250
        /*00a4*/ 	.word	0x000000ff
        /*00a8*/ 	.word	0x00000008
        /*00ac*/ 	.short	0x0100
        /*00ae*/ 	.byte	0x08
	.zero		1


	//   ....[3]....
        /*00b0*/ 	.word	0x00000260
        /*00b4*/ 	.word	0x000000ff
        /*00b8*/ 	.word	0x00000018
        /*00bc*/ 	.short	0x0100
        /*00be*/ 	.byte	0x08
	.zero		1


	//   ....[4]....
        /*00c0*/ 	.word	0x000004f0
        /*00c4*/ 	.word	0x000000ff
        /*00c8*/ 	.word	0x00000030
        /*00cc*/ 	.short	0x0100
        /*00ce*/ 	.byte	0x06
	.zero		1


	//   ....[5]....
        /*00d0*/ 	.word	0x00000550
        /*00d4*/ 	.word	0x000000ff
        /*00d8*/ 	.word	0x00000038
        /*00dc*/ 	.short	0x0100
        /*00de*/ 	.byte	0x06
	.zero		1


	//   ....[6]....
        /*00e0*/ 	.word	0x00001170
        /*00e4*/ 	.word	0x00000003
        /*00e8*/ 	.word	0x00000000
        /*00ec*/ 	.short	0x010a
        /*00ee*/ 	.byte	0x3f
	.zero		1


	//   ....[7]....
        /*00f0*/ 	.word	0x000011b0
        /*00f4*/ 	.word	0x00000003
        /*00f8*/ 	.word	0x00000000
        /*00fc*/ 	.short	0x010a
        /*00fe*/ 	.byte	0x3f
	.zero		1


	//   ....[8]....
        /*0100*/ 	.word	0x00001580
        /*0104*/ 	.word	0x000000ff
        /*0108*/ 	.word	0x00000000
        /*010c*/ 	.short	0x010a
        /*010e*/ 	.byte	0x08
	.zero		1


	//   ....[9]....
        /*0110*/ 	.word	0x000015c0
        /*0114*/ 	.word	0x000000ff
        /*0118*/ 	.word	0x00000000
        /*011c*/ 	.short	0x010a
        /*011e*/ 	.byte	0x08
	.zero		1


	//   ....[10]....
        /*0120*/ 	.word	0x00001850
        /*0124*/ 	.word	0x000000ff
        /*0128*/ 	.word	0x00000000
        /*012c*/ 	.short	0x0101
        /*012e*/ 	.byte	0x08
	.zero		1


	//   ....[11]....
        /*0130*/ 	.word	0x00001a30
        /*0134*/ 	.word	0x000000ff
        /*0138*/ 	.word	0x00000000
        /*013c*/ 	.short	0x0101
        /*013e*/ 	.byte	0x04
	.zero		1


	//   ....[12]....
        /*0140*/ 	.word	0x0000a8a0
        /*0144*/ 	.word	0x0000000c
        /*0148*/ 	.word	0x00000010
        /*014c*/ 	.short	0x010a
        /*014e*/ 	.byte	0x3f
	.zero		1


	//   ....[13]....
        /*0150*/ 	.word	0x0000ac60
        /*0154*/ 	.word	0x00000005
        /*0158*/ 	.word	0x00000038
        /*015c*/ 	.short	0x0101
        /*015e*/ 	.byte	0x3f
	.zero		1


	//   ....[14]....
        /*0160*/ 	.word	0x0000b360
        /*0164*/ 	.word	0x00000007
        /*0168*/ 	.word	0x00000000
        /*016c*/ 	.short	0x010a
        /*016e*/ 	.byte	0x3f
	.zero		1


	//   ....[15]....
        /*0170*/ 	.word	0x0000b3e0
        /*0174*/ 	.word	0x00000005
        /*0178*/ 	.word	0x00000000
        /*017c*/ 	.short	0x010a
        /*017e*/ 	.byte	0x3f
	.zero		1


	//   ....[16]....
        /*0180*/ 	.word	0x0000b440
        /*0184*/ 	.word	0x00000003
        /*0188*/ 	.word	0x00000000
        /*018c*/ 	.short	0x010a
        /*018e*/ 	.byte	0x3f
	.zero		1


	//   ....[17]....
        /*0190*/ 	.word	0x0000b4a0
        /*0194*/ 	.word	0x00000004
        /*0198*/ 	.word	0x00000000
        /*019c*/ 	.short	0x010a
        /*019e*/ 	.byte	0x3f
	.zero		1


	//   ....[18]....
        /*01a0*/ 	.word	0x0000b570
        /*01a4*/ 	.word	0x0000000c
        /*01a8*/ 	.word	0x00000010
        /*01ac*/ 	.short	0x010a
        /*01ae*/ 	.byte	0x3f
	.zero		1


	//   ....[19]....
        /*01b0*/ 	.word	0x0000b640
        /*01b4*/ 	.word	0x00000007
        /*01b8*/ 	.word	0x00000000
        /*01bc*/ 	.short	0x010a
        /*01be*/ 	.byte	0x3f
	.zero		1


	//----- nvinfo : EIATTR_NUM_MBARRIERS
	.align		4
.L_35:
        /*01c0*/ 	.byte	0x03, 0x38
        /*01c2*/ 	.short	0x0006


	//----- nvinfo : EIATTR_EXIT_INSTR_OFFSETS
	.align		4
        /*01c4*/ 	.byte	0x04, 0x1c
        /*01c6*/ 	.short	(.L_37 - .L_36)


	//   ....[0]....
.L_36:
        /*01c8*/ 	.word	0x000005a0


	//   ....[1]....
        /*01cc*/ 	.word	0x00000e60


	//   ....[2]....
        /*01d0*/ 	.word	0x00009f10


	//   ....[3]....
        /*01d4*/ 	.word	0x0000a540


	//   ....[4]....
        /*01d8*/ 	.word	0x0000b430


	//----- nvinfo : EIATTR_MAX_THREADS
	.align		4
.L_37:
        /*01dc*/ 	.byte	0x04, 0x05
        /*01de*/ 	.short	(.L_39 - .L_38)
.L_38:
        /*01e0*/ 	.word	0x00000180
        /*01e4*/ 	.word	0x00000001
        /*01e8*/ 	.word	0x00000001


	//----- nvinfo : EIATTR_CRS_STACK_SIZE
	.align		4
.L_39:
        /*01ec*/ 	.byte	0x04, 0x1e
        /*01ee*/ 	.short	(.L_41 - .L_40)
.L_40:
        /*01f0*/ 	.word	0x00000000


	//----- nvinfo : EIATTR_CBANK_PARAM_SIZE
	.align		4
.L_41:
        /*01f4*/ 	.byte	0x03, 0x19
        /*01f6*/ 	.short	0x0470


	//----- nvinfo : EIATTR_PARAM_CBANK
	.align		4
        /*01f8*/ 	.byte	0x04, 0x0a
        /*01fa*/ 	.short	(.L_43 - .L_42)
	.align		4
.L_42:
        /*01fc*/ 	.word	index@(.nv.constant0._ZN7cutlass13device_kernelINS_4gemm6kernel13GemmUniversalIN4cute5tupleIJiiiiEEENS1_10collective13CollectiveMmaINS1_34MainloopSm90TmaGmmaWarpSpecializedILi2ENS5_IJNS4_1CILi1EEESB_SB_EEENS1_35KernelTmaWarpSpecializedCooperativeEEENS5_IJNSA_ILi128EEENSA_ILi256EEENSA_ILi32EEEEEENS_10tfloat32_tENS5_IJlSB_lEEESJ_SK_NS4_8TiledMMAINS4_8MMA_AtomIJNS4_4SM904GMMA30MMA_64x256x8_F32TF32TF32_SS_TNILNSO_7ScaleInE1ELSQ_1EEEEEENS4_6LayoutINS5_IJNSA_ILi2EEESB_SB_EEENS5_IJSB_NSA_ILi0EEESW_EEEEENS5_IJNS4_10UnderscoreESZ_SZ_EEEEENS4_13SM90_TMA_LOADENS4_14ComposedLayoutINS4_7SwizzleILi3ELi4ELi3EEENS4_18smem_ptr_flag_bitsILi32EEENST_INS5_IJNSA_ILi8EEESH_EEENS5_IJSH_SB_EEEEEEEvNS4_8identityES12_S1C_vS1D_EENS_8epilogue10collective6detail29Sm90TmaWarpSpecializedAdapterINS1G_15DefaultEpilogueISJ_SK_SK_NS1F_6thread17LinearCombinationISJ_Li1EffLNS1K_9ScaleType4KindE0ELNS_15FloatRoundStyleE2ESJ_EENS1_15EpilogueDefaultEEEEEvvEEEEvNT_6ParamsE)
        /*0200*/ 	.short	0x0210
        /*0202*/ 	.short	0x0470


	//----- nvinfo : EIATTR_SW_WAR
	.align		4
.L_43:
        /*0204*/ 	.byte	0x04, 0x36
        /*0206*/ 	.short	(.L_45 - .L_44)
.L_44:
        /*0208*/ 	.word	0x00000008
.L_45:


//--------------------- .nv.callgraph             --------------------------
	.section	.nv.callgraph,"",@"SHT_CUDA_CALLGRAPH"
	.align	4
	.sectionentsize	8
	.align		4
        /*0000*/ 	.word	0x00000000
	.align		4
        /*0004*/ 	.word	0xffffffff
	.align		4
        /*0008*/ 	.word	index@(_ZN7cutlass13device_kernelINS_4gemm6kernel13GemmUniversalIN4cute5tupleIJiiiiEEENS1_10collective13CollectiveMmaINS1_34MainloopSm90TmaGmmaWarpSpecializedILi2ENS5_IJNS4_1CILi1EEESB_SB_EEENS1_35KernelTmaWarpSpecializedCooperativeEEENS5_IJNSA_ILi128EEENSA_ILi256EEENSA_ILi32EEEEEENS_10tfloat32_tENS5_IJlSB_lEEESJ_SK_NS4_8TiledMMAINS4_8MMA_AtomIJNS4_4SM904GMMA30MMA_64x256x8_F32TF32TF32_SS_TNILNSO_7ScaleInE1ELSQ_1EEEEEENS4_6LayoutINS5_IJNSA_ILi2EEESB_SB_EEENS5_IJSB_NSA_ILi0EEESW_EEEEENS5_IJNS4_10UnderscoreESZ_SZ_EEEEENS4_13SM90_TMA_LOADENS4_14ComposedLayoutINS4_7SwizzleILi3ELi4ELi3EEENS4_18smem_ptr_flag_bitsILi32EEENST_INS5_IJNSA_ILi8EEESH_EEENS5_IJSH_SB_EEEEEEEvNS4_8identityES12_S1C_vS1D_EENS_8epilogue10collective6detail29Sm90TmaWarpSpecializedAdapterINS1G_15DefaultEpilogueISJ_SK_SK_NS1F_6thread17LinearCombinationISJ_Li1EffLNS1K_9ScaleType4KindE0ELNS_15FloatRoundStyleE2ESJ_EENS1_15EpilogueDefaultEEEEEvvEEEEvNT_6ParamsE)
	.align		4
        /*000c*/ 	.word	index@(__assertfail)
	.align		4
        /*0010*/ 	.word	0x00000000
	.align		4
        /*0014*/ 	.word	0xfffffffe
	.align		4
        /*0018*/ 	.word	0x00000000
	.align		4
        /*001c*/ 	.word	0xfffffffd
	.align		4
        /*0020*/ 	.word	0x00000000
	.align		4
        /*0024*/ 	.word	0xfffffffc


//--------------------- .nv.constant4             --------------------------
	.section	.nv.constant4,"a",@progbits
	.align	8
	.align		8
.nv.constant4:
        /*0000*/ 	.dword	__assertfail
	.align		8
        /*0008*/ 	.dword	__unnamed_1
	.align		8
        /*0010*/ 	.dword	_ZN40_INTERNAL_b1ae9c67_4_k_cu_bf4744ea_172854cuda3std3__45__cpo5beginE
	.align		8
        /*0018*/ 	.dword	_ZN40_INTERNAL_b1ae9c67_4_k_cu_bf4744ea_172854cuda3std3__45__cpo3endE
	.align		8
        /*0020*/ 	.dword	_ZN40_INTERNAL_b1ae9c67_4_k_cu_bf4744ea_172854cuda3std3__45__cpo6cbeginE
	.align		8
        /*0028*/ 	.dword	_ZN40_INTERNAL_b1ae9c67_4_k_cu_bf4744ea_172854cuda3std3__45__cpo4cendE
	.align		8
        /*0030*/ 	.dword	_ZN40_INTERNAL_b1ae9c67_4_k_cu_bf4744ea_172854cuda3std3__442_GLOBAL__N__b1ae9c67_4_k_cu_bf4744ea_172856ignoreE
	.align		8
        /*0038*/ 	.dword	_ZN40_INTERNAL_b1ae9c67_4_k_cu_bf4744ea_172854cuda3std3__419piecewise_constructE
	.align		8
        /*0040*/ 	.dword	_ZN40_INTERNAL_b1ae9c67_4_k_cu_bf4744ea_172854cuda3std3__48in_placeE
	.align		8
        /*0048*/ 	.dword	_ZN40_INTERNAL_b1ae9c67_4_k_cu_bf4744ea_172854cuda3std6ranges3__45__cpo4swapE
	.align		8
        /*0050*/ 	.dword	_ZN40_INTERNAL_b1ae9c67_4_k_cu_bf4744ea_172854cuda3std6ranges3__45__cpo9iter_moveE
	.align		8
        /*0058*/ 	.dword	_ZN40_INTERNAL_b1ae9c67_4_k_cu_bf4744ea_172854cute7productE
	.align		8
        /*0060*/ 	.dword	_ZN40_INTERNAL_b1ae9c67_4_k_cu_bf4744ea_172854cute1_E
	.align		8
        /*0068*/ 	.dword	$str$22
	.align		8
        /*0070*/ 	.dword	$str$23


//--------------------- .text._ZN7cutlass13device_kernelINS_4gemm6kernel13GemmUniversalIN4cute5tupleIJiiiiEEENS1_10collective13CollectiveMmaINS1_34MainloopSm90TmaGmmaWarpSpecializedILi2ENS5_IJNS4_1CILi1EEESB_SB_EEENS1_35KernelTmaWarpSpecializedCooperativeEEENS5_IJNSA_ILi128EEENSA_ILi256EEENSA_ILi32EEEEEENS_10tfloat32_tENS5_IJlSB_lEEESJ_SK_NS4_8TiledMMAINS4_8MMA_AtomIJNS4_4SM904GMMA30MMA_64x256x8_F32TF32TF32_SS_TNILNSO_7ScaleInE1ELSQ_1EEEEEENS4_6LayoutINS5_IJNSA_ILi2EEESB_SB_EEENS5_IJSB_NSA_ILi0EEESW_EEEEENS5_IJNS4_10UnderscoreESZ_SZ_EEEEENS4_13SM90_TMA_LOADENS4_14ComposedLayoutINS4_7SwizzleILi3ELi4ELi3EEENS4_18smem_ptr_flag_bitsILi32EEENST_INS5_IJNSA_ILi8EEESH_EEENS5_IJSH_SB_EEEEEEEvNS4_8identityES12_S1C_vS1D_EENS_8epilogue10collective6detail29Sm90TmaWarpSpecializedAdapterINS1G_15DefaultEpilogueISJ_SK_SK_NS1F_6thread17LinearCombinationISJ_Li1EffLNS1K_9ScaleType4KindE0ELNS_15FloatRoundStyleE2ESJ_EENS1_15EpilogueDefaultEEEEEvvEEEEvNT_6ParamsE --------------------------
	.section	.text._ZN7cutlass13device_kernelINS_4gemm6kernel13GemmUniversalIN4cute5tupleIJiiiiEEENS1_10collective13CollectiveMmaINS1_34MainloopSm90TmaGmmaWarpSpecializedILi2ENS5_IJNS4_1CILi1EEESB_SB_EEENS1_35KernelTmaWarpSpecializedCooperativeEEENS5_IJNSA_ILi128EEENSA_ILi256EEENSA_ILi32EEEEEENS_10tfloat32_tENS5_IJlSB_lEEESJ_SK_NS4_8TiledMMAINS4_8MMA_AtomIJNS4_4SM904GMMA30MMA_64x256x8_F32TF32TF32_SS_TNILNSO_7ScaleInE1ELSQ_1EEEEEENS4_6LayoutINS5_IJNSA_ILi2EEESB_SB_EEENS5_IJSB_NSA_ILi0EEESW_EEEEENS5_IJNS4_10UnderscoreESZ_SZ_EEEEENS4_13SM90_TMA_LOADENS4_14ComposedLayoutINS4_7SwizzleILi3ELi4ELi3EEENS4_18smem_ptr_flag_bitsILi32EEENST_INS5_IJNSA_ILi8EEESH_EEENS5_IJSH_SB_EEEEEEEvNS4_8identityES12_S1C_vS1D_EENS_8epilogue10collective6detail29Sm90TmaWarpSpecializedAdapterINS1G_15DefaultEpilogueISJ_SK_SK_NS1F_6thread17LinearCombinationISJ_Li1EffLNS1K_9ScaleType4KindE0ELNS_15FloatRoundStyleE2ESJ_EENS1_15EpilogueDefaultEEEEEvvEEEEvNT_6ParamsE,"ax",@progbits
	.align	128
.text._ZN7cutlass13device_kernelINS_4gemm6kernel13GemmUniversalIN4cute5tupleIJiiiiEEENS1_10collective13CollectiveMmaINS1_34MainloopSm90TmaGmmaWarpSpecializedILi2ENS5_IJNS4_1CILi1EEESB_SB_EEENS1_35KernelTmaWarpSpecializedCooperativeEEENS5_IJNSA_ILi128EEENSA_ILi256EEENSA_ILi32EEEEEENS_10tfloat32_tENS5_IJlSB_lEEESJ_SK_NS4_8TiledMMAINS4_8MMA_AtomIJNS4_4SM904GMMA30MMA_64x256x8_F32TF32TF32_SS_TNILNSO_7ScaleInE1ELSQ_1EEEEEENS4_6LayoutINS5_IJNSA_ILi2EEESB_SB_EEENS5_IJSB_NSA_ILi0EEESW_EEEEENS5_IJNS4_10UnderscoreESZ_SZ_EEEEENS4_13SM90_TMA_LOADENS4_14ComposedLayoutINS4_7SwizzleILi3ELi4ELi3EEENS4_18smem_ptr_flag_bitsILi32EEENST_INS5_IJNSA_ILi8EEESH_EEENS5_IJSH_SB_EEEEEEEvNS4_8identityES12_S1C_vS1D_EENS_8epilogue10collective6detail29Sm90TmaWarpSpecializedAdapterINS1G_15DefaultEpilogueISJ_SK_SK_NS1F_6thread17LinearCombinationISJ_Li1EffLNS1K_9ScaleType4KindE0ELNS_15FloatRoundStyleE2ESJ_EENS1_15EpilogueDefaultEEEEEvvEEEEvNT_6ParamsE:
        .type           _ZN7cutlass13device_kernelINS_4gemm6kernel13GemmUniversalIN4cute5tupleIJiiiiEEENS1_10collective13CollectiveMmaINS1_34MainloopSm90TmaGmmaWarpSpecializedILi2ENS5_IJNS4_1CILi1EEESB_SB_EEENS1_35KernelTmaWarpSpecializedCooperativeEEENS5_IJNSA_ILi128EEENSA_ILi256EEENSA_ILi32EEEEEENS_10tfloat32_tENS5_IJlSB_lEEESJ_SK_NS4_8TiledMMAINS4_8MMA_AtomIJNS4_4SM904GMMA30MMA_64x256x8_F32TF32TF32_SS_TNILNSO_7ScaleInE1ELSQ_1EEEEEENS4_6LayoutINS5_IJNSA_ILi2EEESB_SB_EEENS5_IJSB_NSA_ILi0EEESW_EEEEENS5_IJNS4_10UnderscoreESZ_SZ_EEEEENS4_13SM90_TMA_LOADENS4_14ComposedLayoutINS4_7SwizzleILi3ELi4ELi3EEENS4_18smem_ptr_flag_bitsILi32EEENST_INS5_IJNSA_ILi8EEESH_EEENS5_IJSH_SB_EEEEEEEvNS4_8identityES12_S1C_vS1D_EENS_8epilogue10collective6detail29Sm90TmaWarpSpecializedAdapterINS1G_15DefaultEpilogueISJ_SK_SK_NS1F_6thread17LinearCombinationISJ_Li1EffLNS1K_9ScaleType4KindE0ELNS_15FloatRoundStyleE2ESJ_EENS1_15EpilogueDefaultEEEEEvvEEEEvNT_6ParamsE,@function
        .size           _ZN7cutlass13device_kernelINS_4gemm6kernel13GemmUniversalIN4cute5tupleIJiiiiEEENS1_10collective13CollectiveMmaINS1_34MainloopSm90TmaGmmaWarpSpecializedILi2ENS5_IJNS4_1CILi1EEESB_SB_EEENS1_35KernelTmaWarpSpecializedCooperativeEEENS5_IJNSA_ILi128EEENSA_ILi256EEENSA_ILi32EEEEEENS_10tfloat32_tENS5_IJlSB_lEEESJ_SK_NS4_8TiledMMAINS4_8MMA_AtomIJNS4_4SM904GMMA30MMA_64x256x8_F32TF32TF32_SS_TNILNSO_7ScaleInE1ELSQ_1EEEEEENS4_6LayoutINS5_IJNSA_ILi2EEESB_SB_EEENS5_IJSB_NSA_ILi0EEESW_EEEEENS5_IJNS4_10UnderscoreESZ_SZ_EEEEENS4_13SM90_TMA_LOADENS4_14ComposedLayoutINS4_7SwizzleILi3ELi4ELi3EEENS4_18smem_ptr_flag_bitsILi32EEENST_INS5_IJNSA_ILi8EEESH_EEENS5_IJSH_SB_EEEEEEEvNS4_8identityES12_S1C_vS1D_EENS_8epilogue10collective6detail29Sm90TmaWarpSpecializedAdapterINS1G_15DefaultEpilogueISJ_SK_SK_NS1F_6thread17LinearCombinationISJ_Li1EffLNS1K_9ScaleType4KindE0ELNS_15FloatRoundStyleE2ESJ_EENS1_15EpilogueDefaultEEEEEvvEEEEvNT_6ParamsE,(.L_x_318 - _ZN7cutlass13device_kernelINS_4gemm6kernel13GemmUniversalIN4cute5tupleIJiiiiEEENS1_10collective13CollectiveMmaINS1_34MainloopSm90TmaGmmaWarpSpecializedILi2ENS5_IJNS4_1CILi1EEESB_SB_EEENS1_35KernelTmaWarpSpecializedCooperativeEEENS5_IJNSA_ILi128EEENSA_ILi256EEENSA_ILi32EEEEEENS_10tfloat32_tENS5_IJlSB_lEEESJ_SK_NS4_8TiledMMAINS4_8MMA_AtomIJNS4_4SM904GMMA30MMA_64x256x8_F32TF32TF32_SS_TNILNSO_7ScaleInE1ELSQ_1EEEEEENS4_6LayoutINS5_IJNSA_ILi2EEESB_SB_EEENS5_IJSB_NSA_ILi0EEESW_EEEEENS5_IJNS4_10UnderscoreESZ_SZ_EEEEENS4_13SM90_TMA_LOADENS4_14ComposedLayoutINS4_7SwizzleILi3ELi4ELi3EEENS4_18smem_ptr_flag_bitsILi32EEENST_INS5_IJNSA_ILi8EEESH_EEENS5_IJSH_SB_EEEEEEEvNS4_8identityES12_S1C_vS1D_EENS_8epilogue10collective6detail29Sm90TmaWarpSpecializedAdapterINS1G_15DefaultEpilogueISJ_SK_SK_NS1F_6thread17LinearCombinationISJ_Li1EffLNS1K_9ScaleType4KindE0ELNS_15FloatRoundStyleE2ESJ_EENS1_15EpilogueDefaultEEEEEvvEEEEvNT_6ParamsE)
        .other          _ZN7cutlass13device_kernelINS_4gemm6kernel13GemmUniversalIN4cute5tupleIJiiiiEEENS1_10collective13CollectiveMmaINS1_34MainloopSm90TmaGmmaWarpSpecializedILi2ENS5_IJNS4_1CILi1EEESB_SB_EEENS1_35KernelTmaWarpSpecializedCooperativeEEENS5_IJNSA_ILi128EEENSA_ILi256EEENSA_ILi32EEEEEENS_10tfloat32_tENS5_IJlSB_lEEESJ_SK_NS4_8TiledMMAINS4_8MMA_AtomIJNS4_4SM904GMMA30MMA_64x256x8_F32TF32TF32_SS_TNILNSO_7ScaleInE1ELSQ_1EEEEEENS4_6LayoutINS5_IJNSA_ILi2EEESB_SB_EEENS5_IJSB_NSA_ILi0EEESW_EEEEENS5_IJNS4_10UnderscoreESZ_SZ_EEEEENS4_13SM90_TMA_LOADENS4_14ComposedLayoutINS4_7SwizzleILi3ELi4ELi3EEENS4_18smem_ptr_flag_bitsILi32EEENST_INS5_IJNSA_ILi8EEESH_EEENS5_IJSH_SB_EEEEEEEvNS4_8identityES12_S1C_vS1D_EENS_8epilogue10collective6detail29Sm90TmaWarpSpecializedAdapterINS1G_15DefaultEpilogueISJ_SK_SK_NS1F_6thread17LinearCombinationISJ_Li1EffLNS1K_9ScaleType4KindE0ELNS_15FloatRoundStyleE2ESJ_EENS1_15EpilogueDefaultEEEEEvvEEEEvNT_6ParamsE,@"STO_CUDA_ENTRY STV_DEFAULT"
_ZN7cutlass13device_kernelINS_4gemm6kernel13GemmUniversalIN4cute5tupleIJiiiiEEENS1_10collective13CollectiveMmaINS1_34MainloopSm90TmaGmmaWarpSpecializedILi2ENS5_IJNS4_1CILi1EEESB_SB_EEENS1_35KernelTmaWarpSpecializedCooperativeEEENS5_IJNSA_ILi128EEENSA_ILi256EEENSA_ILi32EEEEEENS_10tfloat32_tENS5_IJlSB_lEEESJ_SK_NS4_8TiledMMAINS4_8MMA_AtomIJNS4_4SM904GMMA30MMA_64x256x8_F32TF32TF32_SS_TNILNSO_7ScaleInE1ELSQ_1EEEEEENS4_6LayoutINS5_IJNSA_ILi2EEESB_SB_EEENS5_IJSB_NSA_ILi0EEESW_EEEEENS5_IJNS4_10UnderscoreESZ_SZ_EEEEENS4_13SM90_TMA_LOADENS4_14ComposedLayoutINS4_7SwizzleILi3ELi4ELi3EEENS4_18smem_ptr_flag_bitsILi32EEENST_INS5_IJNSA_ILi8EEESH_EEENS5_IJSH_SB_EEEEEEEvNS4_8identityES12_S1C_vS1D_EENS_8epilogue10collective6detail29Sm90TmaWarpSpecializedAdapterINS1G_15DefaultEpilogueISJ_SK_SK_NS1F_6thread17LinearCombinationISJ_Li1EffLNS1K_9ScaleType4KindE0ELNS_15FloatRoundStyleE2ESJ_EENS1_15EpilogueDefaultEEEEEvvEEEEvNT_6ParamsE:
[----:B------:R-:W0:Y:S01]  /*0000*/  LDC R1, c[0x0][0x28] ;  /* 0x00000a00ff017b82 */ /* 0x000e220000000800 */
[----:B------:R-:W1:Y:S01]  /*0010*/  S2R R18, SR_TID.X ;  /* 0x0000000000127919 */ /* 0x000e620000002100 */
[----:B------:R-:W-:Y:S01]  /*0020*/  ELECT P0, URZ, PT ;  /* 0x00000000003f782f */ /* 0x000fe20003800000 */
[----:B------:R-:W-:Y:S01]  /*0030*/  BSSY B0, `(.L_x_0) ;  /* 0x000000f000007945 */ /* 0x000fe20003800000 */
[--C-:B-1----:R-:W-:Y:S02]  /*0040*/  SHF.R.U32.HI R0, RZ, 0x5, R18.reuse ;  /* 0x00000005ff007819 */ /* 0x102fe40000011612 */
[----:B------:R-:W-:-:S03]  /*0050*/  SHF.R.U32.HI R22, RZ, 0x7, R18 ;  /* 0x00000007ff167819 */ /* 0x000fc60000011612 */
[----:B------:R-:W1:Y:S04]  /*0060*/  SHFL.IDX PT, R5, R0, RZ, 0x1f ;  /* 0x00001fff00057589 */ /* 0x000e6800000e0000 */
[----:B------:R2:W3:Y:S01]  /*0070*/  SHFL.IDX PT, R8, R22, RZ, 0x1f ;  /* 0x00001fff16087589 */ /* 0x0004e200000e0000 */
[----:B-1----:R-:W-:-:S13]  /*0080*/  ISETP.NE.OR P0, PT, R5, RZ, !P0 ;  /* 0x000000ff0500720c */ /* 0x002fda0004705670 */
[----:B0-23--:R-:W-:Y:S05]  /*0090*/  @P0 BRA `(.L_x_1) ;  /* 0x0000000000200947 */ /* 0x00dfea0003800000 */
[----:B------:R-:W-:Y:S02]  /*00a0*/  ULDC.64 UR4, c[0x0][0x198] ;  /* 0x0000660000047ab9 */ /* 0x000fe40000000a00 */
[----:B------:R-:W-:Y:S02]  /*00b0*/  UIADD3 UR6, UP0, UR4, 0xf0, URZ ;  /* 0x000000f004067890 */ /* 0x000fe4000ff1e03f */
[----:B------:R-:W-:Y:S02]  /*00c0*/  UIADD3 UR4, UP1, UR4, 0x1f0, URZ ;  /* 0x000001f004047890 */ /* 0x000fe4000ff3e03f */
[----:B------:R-:W-:Y:S02]  /*00d0*/  UIADD3.X UR7, URZ, UR5, URZ, UP0, !UPT ;  /* 0x000000053f077290 */ /* 0x000fe400087fe43f */
[----:B------:R-:W-:-:S07]  /*00e0*/  UIADD3.X UR5, URZ, UR5, URZ, UP1, !UPT ;  /* 0x000000053f057290 */ /* 0x000fce0008ffe43f */
[----:B------:R0:W-:Y:S02]  /*00f0*/  UTMACCTL.PF [UR6] ;  /* 0x00000000060079b9 */ /* 0x0001e40008040000 */
[----:B------:R0:W-:Y:S02]  /*0100*/  UTMACCTL.PF [UR4] ;  /* 0x00000000040079b9 */ /* 0x0001e40008040000 */
[----:B0-----:R-:W-:Y:S01]  /*0110*/  NOP ;  /* 0x0000000000007918 */ /* 0x001fe20000000000 */
.L_x_1:
[----:B------:R-:W-:Y:S05]  /*0120*/  BSYNC B0 ;  /* 0x0000000000007941 */ /* 0x000fea0003800000 */
.L_x_0:
[----:B------:R-:W0:Y:S02]  /*0130*/  SHFL.IDX PT, R2, R0, RZ, 0x1f ;  /* 0x00001fff00027589 */ /* 0x000e2400000e0000 */
[----:B0-----:R-:W-:-:S13]  /*0140*/  ISETP.NE.AND P0, PT, R2, RZ, PT ;  /* 0x000000ff0200720c */ /* 0x001fda0003f05270 */
[----:B------:R-:W-:Y:S05]  /*0150*/  @P0 BRA `(.L_x_2) ;  /* 0x0000000000480947 */ /* 0x000fea0003800000 */
[----:B------:R-:W0:Y:S01]  /*0160*/  S2UR UR8, SR_CgaCtaId ;  /* 0x00000000000879c3 */ /* 0x000e220000008800 */
[----:B------:R-:W-:Y:S01]  /*0170*/  UMOV UR4, 0x400 ;  /* 0x0000040000047882 */ /* 0x000fe20000000000 */
[----:B------:R-:W-:Y:S01]  /*0180*/  UMOV UR5, 0x1 ;  /* 0x0000000100057882 */ /* 0x000fe20000000000 */
[----:B------:R-:W-:Y:S01]  /*0190*/  UMOV UR6, 0x100 ;  /* 0x0000010000067882 */ /* 0x000fe20000000000 */
[----:B------:R-:W-:Y:S01]  /*01a0*/  ELECT P0, URZ, PT ;  /* 0x00000000003f782f */ /* 0x000fe20003800000 */
[----:B------:R-:W-:-:S04]  /*01b0*/  UIADD3 UR6, -UR6, 0x100000, URZ ;  /* 0x0010000006067890 */ /* 0x000fc8000fffe13f */
[----:B------:R-:W-:Y:S02]  /*01c0*/  USHF.L.U32 UR7, UR6, 0xb, URZ ;  /* 0x0000000b06077899 */ /* 0x000fe4000800063f */
[----:B------:R-:W-:Y:S02]  /*01d0*/  USHF.L.U32 UR6, UR6, 0x1, URZ ;  /* 0x0000000106067899 */ /* 0x000fe4000800063f */
[----:B0-----:R-:W-:Y:S02]  /*01e0*/  ULEA UR8, UR8, UR4, 0x18 ;  /* 0x0000000408087291 */ /* 0x001fe4000f8ec03f */
[----:B------:R-:W-:-:S04]  /*01f0*/  UIADD3 UR4, -UR5, 0x100000, URZ ;  /* 0x0010000005047890 */ /* 0x000fc8000fffe13f */
[----:B------:R-:W-:Y:S02]  /*0200*/  USHF.L.U32 UR5, UR4, 0xb, URZ ;  /* 0x0000000b04057899 */ /* 0x000fe4000800063f */
[----:B------:R-:W-:Y:S01]  /*0210*/  USHF.L.U32 UR4, UR4, 0x1, URZ ;  /* 0x0000000104047899 */ /* 0x000fe2000800063f */
[----:B------:R-:W0:Y:S11]  /*0220*/  FENCE.VIEW.ASYNC.S ;  /* 0x00000000000073c6 */ /* 0x000e360000000000 */
[----:B0-----:R0:W1:Y:S01]  /*0230*/  SYNCS.EXCH.64 URZ, [UR8], UR4 ;  /* 0x00000004083f75b2 */ /* 0x0010620008000100 */
[----:B------:R0:W2:Y:S01]  /*0240*/  SYNCS.EXCH.64 URZ, [UR8+0x10], UR6 ;  /* 0x00001006083f75b2 */ /* 0x0000a20008000100 */
[----:B------:R0:W3:Y:S01]  /*0250*/  SYNCS.EXCH.64 URZ, [UR8+0x8], UR4 ;  /* 0x00000804083f75b2 */ /* 0x0000e20008000100 */
[----:B------:R0:W4:Y:S01]  /*0260*/  SYNCS.EXCH.64 URZ, [UR8+0x18], UR6 ;  /* 0x00001806083f75b2 */ /* 0x0001220008000100 */
[----:B------:R-:W-:Y:S01]  /*0270*/  NOP ;  /* 0x0000000000007918 */ /* 0x000fe20000000000 */
.L_x_2:
[----:B------:R-:W5:Y:S01]  /*0280*/  SHFL.IDX PT, R0, R0, RZ, 0x1f ;  /* 0x00001fff00007589 */ /* 0x000f6200000e0000 */
[----:B------:R-:W-:Y:S01]  /*0290*/  ELECT P0, URZ, PT ;  /* 0x00000000003f782f */ /* 0x000fe20003800000 */
[----:B------:R-:W1:Y:S01]  /*02a0*/  LDC R2, c[0x0][0x65c] ;  /* 0x00019700ff027b82 */ /* 0x000e620000000800 */
[----:B------:R-:W-:Y:S01]  /*02b0*/  SHF.R.S32.HI R6, RZ, 0x1f, R5 ;  /* 0x0000001fff067819 */ /* 0x000fe20000011405 */
[----:B------:R-:W2:Y:S01]  /*02c0*/  S2R R3, SR_CTAID.Y ;  /* 0x0000000000037919 */ /* 0x000ea20000002600 */
[----:B0-----:R-:W-:Y:S01]  /*02d0*/  UMOV UR4, 0x20 ;  /* 0x0000002000047882 */ /* 0x001fe20000000000 */
[----:B------:R-:W-:Y:S01]  /*02e0*/  ISETP.NE.AND P2, PT, R8, RZ, PT ;  /* 0x000000ff0800720c */ /* 0x000fe20003f45270 */
[----:B------:R-:W-:Y:S01]  /*02f0*/  NOP ;  /* 0x0000000000007918 */ /* 0x000fe20000000000 */
[----:B------:R-:W0:Y:S01]  /*0300*/  S2R R4, SR_CTAID.X ;  /* 0x0000000000047919 */ /* 0x000e220000002500 */
[----:B------:R-:W-:Y:S01]  /*0310*/  LEA.HI R6, R6, R5, RZ, 0x2 ;  /* 0x0000000506067211 */ /* 0x000fe200078f10ff */
[----:B------:R-:W-:Y:S01]  /*0320*/  NOP ;  /* 0x0000000000007918 */ /* 0x000fe20000000000 */
[----:B-----5:R-:W-:-:S02]  /*0330*/  ISETP.NE.OR P0, PT, R0, RZ, !P0 ;  /* 0x000000ff0000720c */ /* 0x020fc40004705670 */
[----:B-1----:R-:W-:-:S04]  /*0340*/  ISETP.NE.AND P3, PT, R2, 0x1, PT ;  /* 0x000000010200780c */ /* 0x002fc80003f65270 */
[----:B------:R-:W-:Y:S02]  /*0350*/  P2R R0, PR, RZ, 0x8 ;  /* 0x00000008ff007803 */ /* 0x000fe40000000000 */
[----:B------:R-:W-:-:S05]  /*0360*/  LOP3.LUT R0, R6, 0xfffffffc, RZ, 0xc0, !PT ;  /* 0xfffffffc06007812 */ /* 0x000fca00078ec0ff */
[----:B------:R-:W-:Y:S01]  /*0370*/  VOTEU.ALL UP0, P0 ;  /* 0x00000000003f7886 */ /* 0x000fe20000000000 */
[----:B------:R-:W-:Y:S01]  /*0380*/  IMAD.IADD R0, R5, 0x1, -R0 ;  /* 0x0000000105007824 */ /* 0x000fe200078e0a00 */
[----:B------:R-:W0:Y:S01]  /*0390*/  @P3 LDC R17, c[0x0][0x10] ;  /* 0x00000400ff113b82 */ /* 0x000e220000000800 */
[----:B------:R-:W-:Y:S01]  /*03a0*/  VOTEU.ALL UP1, P0 ;  /* 0x00000000003f7886 */ /* 0x000fe20000020000 */
[----:B--2---:R-:W-:Y:S01]  /*03b0*/  @P3 IMAD.MOV.U32 R6, RZ, RZ, R3 ;  /* 0x000000ffff063224 */ /* 0x004fe200078e0003 */
[----:B------:R-:W-:Y:S01]  /*03c0*/  @!UP0 UMOV UR6, 0x400 ;  /* 0x0000040000068882 */ /* 0x000fe20000000000 */
[----:B------:R-:W-:-:S04]  /*03d0*/  @!UP0 UIADD3 UR4, -UR4, 0x100000, URZ ;  /* 0x0010000004048890 */ /* 0x000fc8000fffe13f */
[----:B------:R-:W-:Y:S02]  /*03e0*/  @!UP0 USHF.L.U32 UR5, UR4, 0xb, URZ ;  /* 0x0000000b04058899 */ /* 0x000fe4000800063f */
[----:B------:R-:W-:Y:S01]  /*03f0*/  @!UP0 USHF.L.U32 UR4, UR4, 0x1, URZ ;  /* 0x0000000104048899 */ /* 0x000fe2000800063f */
[----:B------:R-:W-:Y:S02]  /*0400*/  @P3 IMAD.MOV.U32 R7, RZ, RZ, RZ ;  /* 0x000000ffff073224 */ /* 0x000fe400078e00ff */
[----:B------:R-:W-:Y:S01]  /*0410*/  IMAD.MOV.U32 R5, RZ, RZ, RZ ;  /* 0x000000ffff057224 */ /* 0x000fe200078e00ff */
[----:B------:R-:W1:Y:S01]  /*0420*/  @!UP0 S2UR UR7, SR_CgaCtaId ;  /* 0x00000000000789c3 */ /* 0x000e620000008800 */
[----:B------:R-:W-:-:S07]  /*0430*/  @P3 IMAD.MOV.U32 R11, RZ, RZ, RZ ;  /* 0x000000ffff0b3224 */ /* 0x000fce00078e00ff */
[----:B------:R-:W2:Y:S01]  /*0440*/  @!P3 LDC R9, c[0x0][0xc] ;  /* 0x00000300ff09bb82 */ /* 0x000ea20000000800 */
[----:B0-----:R-:W-:-:S04]  /*0450*/  @P3 IMAD.WIDE.U32 R16, R4, R17, R6 ;  /* 0x0000001104103225 */ /* 0x001fc800078e0006 */
[----:B------:R-:W-:Y:S01]  /*0460*/  @P3 IMAD.IADD R17, R17, 0x1, R11 ;  /* 0x0000000111113824 */ /* 0x000fe200078e020b */
[----:B-1----:R-:W-:Y:S01]  /*0470*/  @!UP0 ULEA UR6, UR7, UR6, 0x18 ;  /* 0x0000000607068291 */ /* 0x002fe2000f8ec03f */
[----:B------:R-:W-:Y:S01]  /*0480*/  VOTEU.ALL UP0, P0 ;  /* 0x00000000003f7886 */ /* 0x000fe20000000000 */
[----:B------:R-:W-:-:S04]  /*0490*/  ISETP.NE.AND P0, PT, R0, 0x3, PT ;  /* 0x000000030000780c */ /* 0x000fc80003f05270 */
[----:B------:R-:W-:Y:S01]  /*04a0*/  ISETP.EQ.OR P0, PT, R0, RZ, !P0 ;  /* 0x000000ff0000720c */ /* 0x000fe20004702670 */
[----:B--2---:R-:W-:-:S03]  /*04b0*/  @!P3 IMAD.WIDE.U32 R6, R9, R3, R4 ;  /* 0x000000030906b225 */ /* 0x004fc600078e0004 */
[C---:B------:R-:W-:Y:S01]  /*04c0*/  ISETP.EQ.AND P0, PT, R8.reuse, RZ, P0 ;  /* 0x000000ff0800720c */ /* 0x040fe20000702270 */
[----:B------:R-:W-:Y:S01]  /*04d0*/  VIADD R8, R8, 0xffffffff ;  /* 0xffffffff08087836 */ /* 0x000fe20000000000 */
[----:B------:R-:W0:Y:S02]  /*04e0*/  FENCE.VIEW.ASYNC.S ;  /* 0x00000000000073c6 */ /* 0x000e240000000000 */
[----:B0-----:R0:W3:Y:S01]  /*04f0*/  @!UP0 SYNCS.EXCH.64 URZ, [UR6+0x30], UR4 ;  /* 0x00003004063f85b2 */ /* 0x0010e20008000100 */
[----:B------:R-:W-:Y:S01]  /*0500*/  @!P3 IMAD.MOV.U32 R16, RZ, RZ, R6 ;  /* 0x000000ffff10b224 */ /* 0x000fe200078e0006 */
[----:B------:R-:W-:Y:S01]  /*0510*/  SEL R19, RZ, 0x1, !P0 ;  /* 0x00000001ff137807 */ /* 0x000fe20004000000 */
[----:B------:R-:W-:Y:S01]  /*0520*/  @!P3 IMAD.MOV.U32 R17, RZ, RZ, R7 ;  /* 0x000000ffff11b224 */ /* 0x000fe200078e0007 */
[----:B------:R-:W-:-:S04]  /*0530*/  ISETP.GE.U32.AND P1, PT, R8, 0x2, PT ;  /* 0x000000020800780c */ /* 0x000fc80003f26070 */
[----:B------:R-:W-:Y:S01]  /*0540*/  SEL R19, R19, 0x2, P1 ;  /* 0x0000000213137807 */ /* 0x000fe20000800000 */
[----:B------:R0:W3:Y:S01]  /*0550*/  @!UP1 SYNCS.EXCH.64 URZ, [UR6+0x38], UR4 ;  /* 0x00003804063f95b2 */ /* 0x0000e20008000100 */
[----:B------:R-:W-:Y:S01]  /*0560*/  NOP ;  /* 0x0000000000007918 */ /* 0x000fe20000000000 */
[----:B---34-:R-:W-:Y:S06]  /*0570*/  BAR.SYNC.DEFER_BLOCKING 0x0 ;  /* 0x0000000000007b1d */ /* 0x018fec0000010000 */
[----:B------:R-:W-:Y:S05]  /*0580*/  @!P2 BRA `(.L_x_3) ;  /* 0x000000980064a947 */ /* 0x000fea0003800000 */
[----:B------:R-:W-:-:S13]  /*0590*/  ISETP.GT.U32.AND P0, PT, R8, 0x1, PT ;  /* 0x000000010800780c */ /* 0x000fda0003f04070 */
[----:B0-----:R-:W-:Y:S05]  /*05a0*/  @P0 EXIT ;  /* 0x000000000000094d */ /* 0x001fea0003800000 */
[----:B------:R-:W-:Y:S01]  /*05b0*/  ULDC.64 UR4, c[0x0][0x650] ;  /* 0x0001940000047ab9 */ /* 0x000fe20000000a00 */
[----:B------:R-:W-:Y:S01]  /*05c0*/  PRMT R0, RZ, 0x7610, R0 ;  /* 0x00007610ff007816 */ /* 0x000fe20000000000 */
[----:B------:R-:W-:Y:S01]  /*05d0*/  IMAD.MOV.U32 R153, RZ, RZ, -0x1 ;  /* 0xffffffffff997424 */ /* 0x000fe200078e00ff */
[----:B------:R-:W-:Y:S01]  /*05e0*/  ISETP.GE.U32.AND P0, PT, R16, UR4, PT ;  /* 0x0000000410007c0c */ /* 0x000fe2000bf06070 */
[----:B------:R-:W-:Y:S02]  /*05f0*/  IMAD.MOV.U32 R152, RZ, RZ, -0x1 ;  /* 0xffffffffff987424 */ /* 0x000fe400078e00ff */
[----:B------:R-:W-:Y:S01]  /*0600*/  IMAD.MOV.U32 R23, RZ, RZ, -0x1 ;  /* 0xffffffffff177424 */ /* 0x000fe200078e00ff */
[----:B------:R-:W-:-:S13]  /*0610*/  ISETP.GE.U32.AND.EX P0, PT, R17, UR5, PT, P0 ;  /* 0x0000000511007c0c */ /* 0x000fda000bf06100 */
[----:B------:R-:W-:Y:S05]  /*0620*/  @P0 BRA `(.L_x_4) ;  /* 0x0000000400540947 */ /* 0x000fea0003800000 */
[----:B------:R-:W0:Y:S01]  /*0630*/  LDC.64 R14, c[0x0][0x628] ;  /* 0x00018a00ff0e7b82 */ /* 0x000e220000000a00 */
[----:B------:R-:W-:Y:S02]  /*0640*/  IMAD.MOV.U32 R6, RZ, RZ, R16 ;  /* 0x000000ffff067224 */ /* 0x000fe400078e0010 */
[----:B------:R-:W-:-:S05]  /*0650*/  IMAD.MOV.U32 R7, RZ, RZ, R17 ;  /* 0x000000ffff077224 */ /* 0x000fca00078e0011 */
[----:B------:R-:W1:Y:S08]  /*0660*/  LDC R0, c[0x0][0x630] ;  /* 0x00018c00ff007b82 */ /* 0x000e700000000800 */
[----:B------:R-:W2:Y:S01]  /*0670*/  LDC.64 R20, c[0x0][0x620] ;  /* 0x00018800ff147b82 */ /* 0x000ea20000000a00 */
[----:B0-----:R-:W-:-:S04]  /*0680*/  ISETP.NE.U32.AND P0, PT, R14, RZ, PT ;  /* 0x000000ff0e00720c */ /* 0x001fc80003f05070 */
[----:B------:R-:W-:-:S13]  /*0690*/  ISETP.NE.AND.EX P0, PT, R15, RZ, PT, P0 ;  /* 0x000000ff0f00720c */ /* 0x000fda0003f05300 */
[----:B-12---:R-:W-:Y:S05]  /*06a0*/  @!P0 BRA `(.L_x_5) ;  /* 0x0000000000288947 */ /* 0x006fea0003800000 */
[----:B------:R-:W0:Y:S02]  /*06b0*/  LDC R11, c[0x0][0x634] ;  /* 0x00018d00ff0b7b82 */ /* 0x000e240000000800 */
[----:B0-----:R-:W-:-:S05]  /*06c0*/  IADD3 R11, P0, R16, R11, RZ ;  /* 0x0000000b100b7210 */ /* 0x001fca0007f1e0ff */
[----:B------:R-:W-:-:S04]  /*06d0*/  IMAD.X R13, RZ, RZ, R17, P0 ;  /* 0x000000ffff0d7224 */ /* 0x000fc800000e0611 */
[----:B------:R-:W-:-:S04]  /*06e0*/  IMAD.WIDE.U32 R6, R13, R14, RZ ;  /* 0x0000000e0d067225 */ /* 0x000fc800078e00ff */
[----:B------:R-:W-:-:S04]  /*06f0*/  IMAD.WIDE.U32 R8, P0, R11, R15, R6 ;  /* 0x0000000f0b087225 */ /* 0x000fc80007800006 */
[----:B------:R-:W-:-:S04]  /*0700*/  IMAD.WIDE.U32 R6, R11, R14, RZ ;  /* 0x0000000e0b067225 */ /* 0x000fc800078e00ff */
[----:B------:R-:W-:Y:S01]  /*0710*/  IMAD.X R11, RZ, RZ, RZ, P0 ;  /* 0x000000ffff0b7224 */ /* 0x000fe200000e06ff */
[----:B------:R-:W-:Y:S01]  /*0720*/  IADD3 RZ, P0, R7, R8, RZ ;  /* 0x0000000807ff7210 */ /* 0x000fe20007f1e0ff */
[----:B------:R-:W-:-:S04]  /*0730*/  IMAD.MOV.U32 R10, RZ, RZ, R9 ;  /* 0x000000ffff0a7224 */ /* 0x000fc800078e0009 */
[----:B------:R-:W-:-:S08]  /*0740*/  IMAD.WIDE.U32.X R6, R13, R15, R10, P0 ;  /* 0x0000000f0d067225 */ /* 0x000fd000000e040a */
.L_x_5:
[-CC-:B------:R-:W-:Y:S01]  /*0750*/  SHF.R.U64 R23, R6, R0.reuse, R7.reuse ;  /* 0x0000000006177219 */ /* 0x180fe20000001207 */
[----:B------:R-:W0:Y:S01]  /*0760*/  LDC R10, c[0x0][0x618] ;  /* 0x00018600ff0a7b82 */ /* 0x000e220000000800 */
[----:B------:R-:W-:Y:S01]  /*0770*/  SHF.R.U32.HI R5, RZ, R0, R7 ;  /* 0x00000000ff057219 */ /* 0x000fe20000011607 */
[----:B------:R-:W-:Y:S01]  /*0780*/  ULDC UR4, c[0x0][0x150] ;  /* 0x0000540000047ab9 */ /* 0x000fe20000000800 */
[----:B------:R-:W-:Y:S02]  /*0790*/  IADD3 R9, P0, RZ, -R23, RZ ;  /* 0x80000017ff097210 */ /* 0x000fe40007f1e0ff */
[----:B------:R-:W-:-:S03]  /*07a0*/  I2FP.F32.U32 R0, R4 ;  /* 0x0000000400007245 */ /* 0x000fc60000201000 */
[----:B------:R-:W1:Y:S01]  /*07b0*/  LDC.64 R28, c[0x0][0x640] ;  /* 0x00019000ff1c7b82 */ /* 0x000e620000000a00 */
[----:B------:R-:W-:Y:S02]  /*07c0*/  IMAD.X R11, RZ, RZ, ~R5, P0 ;  /* 0x000000ffff0b7224 */ /* 0x000fe400000e0e05 */
[----:B------:R-:W-:Y:S01]  /*07d0*/  FMUL R0, R0, UR4 ;  /* 0x0000000400007c20 */ /* 0x000fe20008400000 */
[----:B------:R-:W-:Y:S01]  /*07e0*/  IMAD.WIDE.U32 R6, R9, R20, R16 ;  /* 0x0000001409067225 */ /* 0x000fe200078e0010 */
[----:B------:R-:W-:-:S03]  /*07f0*/  ULDC UR4, c[0x0][0x154] ;  /* 0x0000550000047ab9 */ /* 0x000fc60000000800 */
[----:B------:R-:W-:Y:S01]  /*0800*/  IMAD R8, R11, R20, RZ ;  /* 0x000000140b087224 */ /* 0x000fe200078e02ff */
[----:B------:R-:W2:Y:S01]  /*0810*/  LDC R5, c[0x0][0x144] ;  /* 0x00005100ff057b82 */ /* 0x000ea20000000800 */
[----:B------:R-:W3:Y:S02]  /*0820*/  F2I.U32.TRUNC.NTZ R0, R0 ;  /* 0x0000000000007305 */ /* 0x000ee4000020f000 */
[----:B------:R-:W-:-:S04]  /*0830*/  IMAD R9, R9, R21, R8 ;  /* 0x0000001509097224 */ /* 0x000fc800078e0208 */
[----:B------:R-:W-:Y:S01]  /*0840*/  IMAD.IADD R7, R7, 0x1, R9 ;  /* 0x0000000107077824 */ /* 0x000fe200078e0209 */
[----:B------:R-:W4:Y:S01]  /*0850*/  LDC R12, c[0x0][0x608] ;  /* 0x00018200ff0c7b82 */ /* 0x000f220000000800 */
[----:B------:R-:W-:-:S03]  /*0860*/  IMAD.MOV.U32 R9, RZ, RZ, -0x1 ;  /* 0xffffffffff097424 */ /* 0x000fc600078e00ff */
[-CC-:B0-----:R-:W-:Y:S02]  /*0870*/  SHF.R.U64 R20, R6, R10.reuse, R7.reuse ;  /* 0x0000000a06147219 */ /* 0x181fe40000001207 */
[----:B------:R-:W-:Y:S02]  /*0880*/  I2FP.F32.U32 R6, R3 ;  /* 0x0000000300067245 */ /* 0x000fe40000201000 */
[----:B------:R-:W0:Y:S01]  /*0890*/  LDC R26, c[0x0][0x658] ;  /* 0x00019600ff1a7b82 */ /* 0x000e220000000800 */
[----:B-1----:R-:W-:Y:S01]  /*08a0*/  ISETP.NE.U32.AND P0, PT, R28, RZ, PT ;  /* 0x000000ff1c00720c */ /* 0x002fe20003f05070 */
[----:B---3--:R-:W-:Y:S01]  /*08b0*/  IMAD.MOV R8, RZ, RZ, -R0 ;  /* 0x000000ffff087224 */ /* 0x008fe200078e0a00 */
[----:B------:R-:W-:Y:S01]  /*08c0*/  SHF.R.U32.HI R7, RZ, R10, R7 ;  /* 0x0000000aff077219 */ /* 0x000fe20000011607 */
[----:B------:R-:W-:Y:S01]  /*08d0*/  FMUL R6, R6, UR4 ;  /* 0x0000000406067c20 */ /* 0x000fe20008400000 */
[----:B------:R-:W-:-:S03]  /*08e0*/  ISETP.NE.AND.EX P0, PT, R29, RZ, PT, P0 ;  /* 0x000000ff1d00720c */ /* 0x000fc60003f05300 */
[----:B------:R-:W1:Y:S01]  /*08f0*/  LDC R14, c[0x0][0x148] ;  /* 0x00005200ff0e7b82 */ /* 0x000e620000000800 */
[----:B--2---:R-:W-:-:S07]  /*0900*/  IMAD R0, R5, R8, R4 ;  /* 0x0000000805007224 */ /* 0x004fce00078e0204 */
[----:B------:R-:W2:Y:S01]  /*0910*/  LDC R24, c[0x0][0x600] ;  /* 0x00018000ff187b82 */ /* 0x000ea20000000800 */
[-CC-:B----4-:R-:W-:Y:S02]  /*0920*/  SHF.R.U64 R30, R20, R12.reuse, R7.reuse ;  /* 0x0000000c141e7219 */ /* 0x190fe40000001207 */
[----:B------:R-:W-:Y:S01]  /*0930*/  SHF.R.U32.HI R5, RZ, R12, R7 ;  /* 0x0000000cff057219 */ /* 0x000fe20000011607 */
[----:B------:R-:W-:Y:S01]  /*0940*/  IMAD.MOV.U32 R7, RZ, RZ, 0x1 ;  /* 0x00000001ff077424 */ /* 0x000fe200078e00ff */
[----:B------:R3:W4:Y:S03]  /*0950*/  F2I.U32.TRUNC.NTZ R12, R6 ;  /* 0x00000006000c7305 */ /* 0x000726000020f000 */
[----:B------:R-:W1:Y:S01]  /*0960*/  LDC R15, c[0x0][0x648] ;  /* 0x00019200ff0f7b82 */ /* 0x000e620000000800 */
[-C--:B0-----:R-:W-:Y:S02]  /*0970*/  SHF.L.U32 R4, R9, R26.reuse, RZ ;  /* 0x0000001a09047219 */ /* 0x081fe400000006ff */
[----:B------:R-:W-:-:S02]  /*0980*/  SHF.R.U64 R32, R30, R26, R5 ;  /* 0x0000001a1e207219 */ /* 0x000fc40000001205 */
[----:B------:R-:W-:Y:S02]  /*0990*/  LOP3.LUT R11, RZ, R4, RZ, 0x33, !PT ;  /* 0x00000004ff0b7212 */ /* 0x000fe400078e33ff */
[-C--:B------:R-:W-:Y:S01]  /*09a0*/  SHF.R.U32.HI R5, RZ, R26.reuse, R5 ;  /* 0x0000001aff057219 */ /* 0x080fe20000011605 */
[----:B------:R-:W0:Y:S01]  /*09b0*/  LDC R21, c[0x0][0x638] ;  /* 0x00018e00ff157b82 */ /* 0x000e220000000800 */
[----:B------:R-:W-:Y:S01]  /*09c0*/  SHF.L.U32 R10, R7, R26, RZ ;  /* 0x0000001a070a7219 */ /* 0x000fe200000006ff */
[----:B------:R-:W-:-:S06]  /*09d0*/  IMAD.MOV.U32 R4, RZ, RZ, R32 ;  /* 0x000000ffff047224 */ /* 0x000fcc00078e0020 */
[----:B------:R-:W0:Y:S01]  /*09e0*/  LDC R153, c[0x0][0x610] ;  /* 0x00018400ff997b82 */ /* 0x000e220000000800 */
[----:B---34-:R-:W-:Y:S05]  /*09f0*/  @!P0 BRA `(.L_x_6) ;  /* 0x0000000000288947 */ /* 0x018fea0003800000 */
[----:B------:R-:W3:Y:S02]  /*0a00*/  LDC R9, c[0x0][0x64c] ;  /* 0x00019300ff097b82 */ /* 0x000ee40000000800 */
[----:B---3--:R-:W-:-:S05]  /*0a10*/  IADD3 R9, P0, R32, R9, RZ ;  /* 0x0000000920097210 */ /* 0x008fca0007f1e0ff */
        /* <DEDUP_REMOVED lines=8> */
.L_x_6:
[----:B-1----:R-:W-:Y:S01]  /*0aa0*/  SHF.R.U64 R4, R4, R15, R5 ;  /* 0x0000000f04047219 */ /* 0x002fe20000001205 */
[----:B--2---:R-:W-:Y:S01]  /*0ab0*/  VIADD R5, R24, 0xffffffff ;  /* 0xffffffff18057836 */ /* 0x004fe20000000000 */
[----:B------:R-:W-:Y:S01]  /*0ac0*/  LOP3.LUT R11, R30, R11, RZ, 0xc0, !PT ;  /* 0x0000000b1e0b7212 */ /* 0x000fe200078ec0ff */
[----:B------:R-:W-:Y:S02]  /*0ad0*/  IMAD.MOV R12, RZ, RZ, -R12 ;  /* 0x000000ffff0c7224 */ /* 0x000fe400078e0a0c */
[----:B------:R-:W-:Y:S02]  /*0ae0*/  IMAD.MOV R6, RZ, RZ, -R4 ;  /* 0x000000ffff067224 */ /* 0x000fe400078e0a04 */
[----:B------:R-:W-:Y:S01]  /*0af0*/  IMAD R11, R10, R4, R11 ;  /* 0x000000040a0b7224 */ /* 0x000fe200078e020b */
[----:B------:R-:W-:Y:S01]  /*0b00*/  LOP3.LUT R4, R20, R5, RZ, 0xc0, !PT ;  /* 0x0000000514047212 */ /* 0x000fe200078ec0ff */
[----:B------:R-:W-:Y:S02]  /*0b10*/  @P3 IMAD R0, R14, R12, R3 ;  /* 0x0000000c0e003224 */ /* 0x000fe400078e0203 */
[----:B0-----:R-:W-:-:S02]  /*0b20*/  IMAD R3, R6, R21, R32 ;  /* 0x0000001506037224 */ /* 0x001fc400078e0220 */
[----:B------:R-:W-:Y:S02]  /*0b30*/  IMAD R153, R11, R153, R0 ;  /* 0x000000990b997224 */ /* 0x000fe400078e0200 */
[----:B------:R-:W-:Y:S02]  /*0b40*/  IMAD R4, R3, R24, R4 ;  /* 0x0000001803047224 */ /* 0x000fe400078e0204 */
[----:B------:R-:W-:-:S03]  /*0b50*/  IMAD.MOV.U32 R0, RZ, RZ, 0x1 ;  /* 0x00000001ff007424 */ /* 0x000fc600078e00ff */
[----:B------:R-:W-:Y:S02]  /*0b60*/  SEL R152, R4, R153, !P3 ;  /* 0x0000009904987207 */ /* 0x000fe40005800000 */
[----:B------:R-:W-:-:S07]  /*0b70*/  SEL R153, R153, R4, !P3 ;  /* 0x0000000499997207 */ /* 0x000fce0005800000 */
.L_x_4:
[----:B------:R-:W-:-:S08]  /*0b80*/  NOP ;  /* 0x0000000000007918 */ /* 0x000fd00000000000 */
[----:B------:R-:W0:Y:S02]  /*0b90*/  USETMAXREG.TRY_ALLOC.CTAPOOL UP0, 0xe8 ;  /* 0x000000e8000079c8 */ /* 0x000e240008000600 */
[----:B0-----:R-:W-:-:S13]  /*0ba0*/  PLOP3.LUT P0, PT, PT, PT, UP0, 0x80, 0x0 ;  /* 0x000000000000781c */ /* 0x001fda0003f0f008 */
[----:B------:R-:W-:Y:S05]  /*0bb0*/  @!P0 BRA `(.L_x_4) ;  /* 0xfffffffc00f08947 */ /* 0x000fea000383ffff */
[----:B------:R-:W-:Y:S01]  /*0bc0*/  ULDC.64 UR4, c[0x0][0x598] ;  /* 0x0001660000047ab9 */ /* 0x000fe20000000a00 */
[----:B------:R-:W-:Y:S01]  /*0bd0*/  ULDC.64 UR36, c[0x0][0x208] ;  /* 0x0000820000247ab9 */ /* 0x000fe20000000a00 */
[----:B------:R-:W-:-:S04]  /*0be0*/  ISETP.NE.U32.AND P0, PT, RZ, UR4, PT ;  /* 0x00000004ff007c0c */ /* 0x000fc8000bf05070 */
[----:B------:R-:W-:-:S13]  /*0bf0*/  ISETP.NE.AND.EX P0, PT, RZ, UR5, PT, P0 ;  /* 0x00000005ff007c0c */ /* 0x000fda000bf05300 */
[----:B------:R-:W-:Y:S05]  /*0c00*/  @!P0 BRA `(.L_x_7) ;  /* 0x00000000001c8947 */ /* 0x000fea0003800000 */
[----:B------:R-:W0:Y:S02]  /*0c10*/  LDC.64 R4, c[0x0][0x598] ;  /* 0x00016600ff047b82 */ /* 0x000e240000000a00 */
[----:B0-----:R-:W2:Y:S02]  /*0c20*/  LDG.E.64 R4, desc[UR36][R4.64] ;  /* 0x0000002404047981 */ /* 0x001ea4000c1e1b00 */
[----:B--2---:R-:W-:-:S04]  /*0c30*/  ISETP.NE.U32.AND P0, PT, R4, RZ, PT ;  /* 0x000000ff0400720c */ /* 0x004fc80003f05070 */
[----:B------:R-:W-:-:S13]  /*0c40*/  ISETP.NE.AND.EX P0, PT, R5, RZ, PT, P0 ;  /* 0x000000ff0500720c */ /* 0x000fda0003f05300 */
[----:B------:R-:W-:Y:S05]  /*0c50*/  @!P0 BRA `(.L_x_7) ;  /* 0x0000000000088947 */ /* 0x000fea0003800000 */
[----:B------:R0:W5:Y:S01]  /*0c60*/  LD.E R154, desc[UR36][R4.64] ;  /* 0x00000024049a7980 */ /* 0x000162000c101900 */
[----:B------:R-:W-:Y:S05]  /*0c70*/  BRA `(.L_x_8) ;  /* 0x0000000000247947 */ /* 0x000fea0003800000 */
.L_x_7:
[----:B------:R-:W-:Y:S02]  /*0c80*/  ULDC.64 UR4, c[0x0][0x588] ;  /* 0x0001620000047ab9 */ /* 0x000fe40000000a00 */
[----:B------:R-:W-:-:S04]  /*0c90*/  ISETP.NE.U32.AND P0, PT, RZ, UR4, PT ;  /* 0x00000004ff007c0c */ /* 0x000fc8000bf05070 */
[----:B------:R-:W-:-:S13]  /*0ca0*/  ISETP.NE.AND.EX P0, PT, RZ, UR5, PT, P0 ;  /* 0x00000005ff007c0c */ /* 0x000fda000bf05300 */
[----:B------:R-:W-:Y:S05]  /*0cb0*/  @!P0 BRA `(.L_x_9) ;  /* 0x00000000000c8947 */ /* 0x000fea0003800000 */
[----:B------:R-:W0:Y:S02]  /*0cc0*/  LDC.64 R154, c[0x0][0x588] ;  /* 0x00016200ff9a7b82 */ /* 0x000e240000000a00 */
[----:B0-----:R1:W5:Y:S01]  /*0cd0*/  LDG.E R154, desc[UR36][R154.64] ;  /* 0x000000249a9a7981 */ /* 0x001362000c1e1900 */
[----:B------:R-:W-:Y:S05]  /*0ce0*/  BRA `(.L_x_8) ;  /* 0x0000000000087947 */ /* 0x000fea0003800000 */
.L_x_9:
[----:B------:R-:W-:Y:S02]  /*0cf0*/  ULDC UR4, c[0x0][0x580] ;  /* 0x0001600000047ab9 */ /* 0x000fe40000000800 */
[----:B------:R-:W-:-:S07]  /*0d00*/  IMAD.U32 R154, RZ, RZ, UR4 ;  /* 0x00000004ff9a7e24 */ /* 0x000fce000f8e00ff */
.L_x_8:
[----:B------:R-:W-:Y:S02]  /*0d10*/  ULDC.64 UR4, c[0x0][0x5a0] ;  /* 0x0001680000047ab9 */ /* 0x000fe40000000a00 */
[----:B------:R-:W-:-:S04]  /*0d20*/  ISETP.NE.U32.AND P0, PT, RZ, UR4, PT ;  /* 0x00000004ff007c0c */ /* 0x000fc8000bf05070 */
[----:B------:R-:W-:-:S13]  /*0d30*/  ISETP.NE.AND.EX P0, PT, RZ, UR5, PT, P0 ;  /* 0x00000005ff007c0c */ /* 0x000fda000bf05300 */
[----:B------:R-:W-:Y:S05]  /*0d40*/  @!P0 BRA `(.L_x_10) ;  /* 0x00000000001c8947 */ /* 0x000fea0003800000 */
[----:B0-----:R-:W0:Y:S02]  /*0d50*/  LDC.64 R4, c[0x0][0x5a0] ;  /* 0x00016800ff047b82 */ /* 0x001e240000000a00 */
[----:B0-----:R-:W2:Y:S02]  /*0d60*/  LDG.E.64 R4, desc[UR36][R4.64] ;  /* 0x0000002404047981 */ /* 0x001ea4000c1e1b00 */
[----:B--2---:R-:W-:-:S04]  /*0d70*/  ISETP.NE.U32.AND P0, PT, R4, RZ, PT ;  /* 0x000000ff0400720c */ /* 0x004fc80003f05070 */
[----:B------:R-:W-:-:S13]  /*0d80*/  ISETP.NE.AND.EX P0, PT, R5, RZ, PT, P0 ;  /* 0x000000ff0500720c */ /* 0x000fda0003f05300 */
[----:B------:R-:W-:Y:S05]  /*0d90*/  @!P0 BRA `(.L_x_10) ;  /* 0x0000000000088947 */ /* 0x000fea0003800000 */
[----:B-1----:R0:W5:Y:S01]  /*0da0*/  LD.E R155, desc[UR36][R4.64] ;  /* 0x00000024049b7980 */ /* 0x002162000c101900 */
[----:B------:R-:W-:Y:S05]  /*0db0*/  BRA `(.L_x_11) ;  /* 0x0000000000247947 */ /* 0x000fea0003800000 */
.L_x_10:
[----:B------:R-:W-:Y:S02]  /*0dc0*/  ULDC.64 UR4, c[0x0][0x590] ;  /* 0x0001640000047ab9 */ /* 0x000fe40000000a00 */
[----:B------:R-:W-:-:S04]  /*0dd0*/  ISETP.NE.U32.AND P0, PT, RZ, UR4, PT ;  /* 0x00000004ff007c0c */ /* 0x000fc8000bf05070 */
[----:B------:R-:W-:-:S13]  /*0de0*/  ISETP.NE.AND.EX P0, PT, RZ, UR5, PT, P0 ;  /* 0x00000005ff007c0c */ /* 0x000fda000bf05300 */
[----:B------:R-:W-:Y:S05]  /*0df0*/  @!P0 BRA `(.L_x_12) ;  /* 0x00000000000c8947 */ /* 0x000fea0003800000 */
[----:B0-----:R-:W1:Y:S02]  /*0e00*/  LDC.64 R4, c[0x0][0x590] ;  /* 0x00016400ff047b82 */ /* 0x001e640000000a00 */
[----:B-1----:R1:W5:Y:S01]  /*0e10*/  LDG.E R155, desc[UR36][R4.64] ;  /* 0x00000024049b7981 */ /* 0x002362000c1e1900 */
[----:B------:R-:W-:Y:S05]  /*0e20*/  BRA `(.L_x_11) ;  /* 0x0000000000087947 */ /* 0x000fea0003800000 */
.L_x_12:
[----:B------:R-:W-:Y:S02]  /*0e30*/  ULDC UR4, c[0x0][0x584] ;  /* 0x0001610000047ab9 */ /* 0x000fe40000000800 */
[----:B-1----:R-:W-:-:S07]  /*0e40*/  IMAD.U32 R155, RZ, RZ, UR4 ;  /* 0x00000004ff9b7e24 */ /* 0x002fce000f8e00ff */
.L_x_11:
[----:B------:R-:W-:-:S13]  /*0e50*/  LOP3.LUT P0, RZ, R0, 0xff, RZ, 0xc0, !PT ;  /* 0x000000ff00ff7812 */ /* 0x000fda000780c0ff */
[----:B------:R-:W-:Y:S05]  /*0e60*/  @!P0 EXIT ;  /* 0x000000000000894d */ /* 0x000fea0003800000 */
[----:B------:R-:W-:Y:S01]  /*0e70*/  ULDC UR4, c[0x0][0x28c] ;  /* 0x0000a30000047ab9 */ /* 0x000fe20000000800 */
[----:B------:R-:W-:Y:S01]  /*0e80*/  LOP3.LUT R160, R19, 0x1, RZ, 0xfc, !PT ;  /* 0x0000000113a07812 */ /* 0x000fe200078efcff */
[----:B------:R-:W-:Y:S01]  /*0e90*/  UIADD3 UR4, UR4, 0x1f, URZ ;  /* 0x0000001f04047890 */ /* 0x000fe2000fffe03f */
[----:B------:R-:W-:Y:S01]  /*0ea0*/  UMOV UR38, URZ ;  /* 0x0000003f00267c82 */ /* 0x000fe20008000000 */
[----:B------:R-:W-:Y:S02]  /*0eb0*/  UMOV UR39, URZ ;  /* 0x0000003f00277c82 */ /* 0x000fe40008000000 */
[----:B------:R-:W-:-:S04]  /*0ec0*/  USHF.R.S32.HI UR5, URZ, 0x1f, UR4 ;  /* 0x0000001f3f057899 */ /* 0x000fc80008011404 */
[----:B------:R-:W-:-:S04]  /*0ed0*/  ULEA.HI UR5, UR5, UR4, URZ, 0x5 ;  /* 0x0000000405057291 */ /* 0x000fc8000f8f283f */
[----:B------:R-:W-:-:S12]  /*0ee0*/  USHF.R.S32.HI UR40, URZ, 0x5, UR5 ;  /* 0x000000053f287899 */ /* 0x000fd80008011405 */
.L_x_286:
[----:B------:R-:W-:Y:S01]  /*0ef0*/  LOP3.LUT R0, R18, 0x80, RZ, 0xc0, !PT ;  /* 0x0000008012007812 */ /* 0x000fe200078ec0ff */
[----:B--2---:R-:W2:Y:S01]  /*0f00*/  S2UR UR7, SR_CgaCtaId ;  /* 0x00000000000779c3 */ /* 0x004ea20000008800 */
[----:B------:R-:W-:Y:S02]  /*0f10*/  UMOV UR6, 0x400 ;  /* 0x0000040000067882 */ /* 0x000fe40000000000 */
[----:B------:R-:W-:-:S06]  /*0f20*/  SHF.R.U32.HI R0, RZ, 0x7, R0 ;  /* 0x00000007ff007819 */ /* 0x000fcc0000011600 */
[----:B---3--:R-:W3:Y:S01]  /*0f30*/  SHFL.IDX PT, R0, R0, RZ, 0x1f ;  /* 0x00001fff00007589 */ /* 0x008ee200000e0000 */
[----:B--2---:R-:W-:Y:S01]  /*0f40*/  ULEA UR42, UR7, UR6, 0x18 ;  /* 0x00000006072a7291 */ /* 0x004fe2000f8ec03f */
[----:B---3--:R-:W-:-:S13]  /*0f50*/  R2UR UR4, R0 ;  /* 0x00000000000472ca */ /* 0x008fda00000e0000 */
[----:B------:R-:W-:-:S04]  /*0f60*/  ULEA.HI UR5, UR4, UR4, URZ, 0x1 ;  /* 0x0000000404057291 */ /* 0x000fc8000f8f083f */
[----:B------:R-:W-:-:S04]  /*0f70*/  ULOP3.LUT UR5, UR5, 0x7fffe, URZ, 0xc0, !UPT ;  /* 0x0007fffe05057892 */ /* 0x000fc8000f8ec03f */
[----:B------:R-:W-:-:S03]  /*0f80*/  UIADD3 UR5, UR4, -UR5, URZ ;  /* 0x8000000504057290 */ /* 0x000fc6000fffe03f */
[----:B------:R-:W-:Y:S01]  /*0f90*/  ULDC UR4, c[0x0][0x28c] ;  /* 0x0000a30000047ab9 */ /* 0x000fe20000000800 */
[----:B------:R-:W-:Y:S01]  /*0fa0*/  ULEA UR5, UR5, UR42, 0xd ;  /* 0x0000002a05057291 */ /* 0x000fe2000f8e683f */
[----:B------:R-:W-:-:S03]  /*0fb0*/  ISETP.LT.AND P0, PT, RZ, UR4, PT ;  /* 0x00000004ff007c0c */ /* 0x000fc6000bf01270 */
[----:B------:R-:W-:-:S04]  /*0fc0*/  UIADD3 UR5, UR5, 0x100, URZ ;  /* 0x0000010005057890 */ /* 0x000fc8000fffe03f */
[----:B------:R-:W-:-:S04]  /*0fd0*/  USHF.R.U32.HI UR5, URZ, 0x4, UR5 ;  /* 0x000000043f057899 */ /* 0x000fc80008011605 */
[----:B------:R-:W-:Y:S02]  /*0fe0*/  ULOP3.LUT UR41, UR5, 0x3fff, URZ, 0xc0, !UPT ;  /* 0x00003fff05297892 */ /* 0x000fe4000f8ec03f */
[----:B-1--4-:R-:W-:Y:S10]  /*0ff0*/  @P0 BRA `(.L_x_13) ;  /* 0x0000000000400947 */ /* 0x012ff40003800000 */
[----:B------:R-:W-:Y:S01]  /*1000*/  MOV R0, 0x0 ;  /* 0x0000000000007802 */ /* 0x000fe20000000f00 */
[----:B------:R-:W-:Y:S01]  /*1010*/  ULDC.64 UR4, c[0x4][0x68] ;  /* 0x01001a0000047ab9 */ /* 0x000fe20000000a00 */
[----:B------:R-:W-:Y:S01]  /*1020*/  ULDC.64 UR6, c[0x4][0x8] ;  /* 0x0100020000067ab9 */ /* 0x000fe20000000a00 */
[----:B01----:R-:W-:Y:S01]  /*1030*/  IMAD.U32 R4, RZ, RZ, UR4 ;  /* 0x00000004ff047e24 */ /* 0x003fe2000f8e00ff */
[----:B------:R0:W1:Y:S01]  /*1040*/  LDC.64 R14, c[0x4][R0] ;  /* 0x01000000000e7b82 */ /* 0x0000620000000a00 */
[----:B------:R-:W-:Y:S01]  /*1050*/  IMAD.U32 R5, RZ, RZ, UR5 ;  /* 0x00000005ff057e24 */ /* 0x000fe2000f8e00ff */
[----:B------:R-:W-:Y:S01]  /*1060*/  ULDC.64 UR4, c[0x4][0x70] ;  /* 0x01001c0000047ab9 */ /* 0x000fe20000000a00 */
[----:B------:R-:W-:Y:S02]  /*1070*/  IMAD.U32 R10, RZ, RZ, UR6 ;  /* 0x00000006ff0a7e24 */ /* 0x000fe4000f8e00ff */
[----:B------:R-:W-:Y:S02]  /*1080*/  IMAD.U32 R6, RZ, RZ, UR4 ;  /* 0x00000004ff067e24 */ /* 0x000fe4000f8e00ff */
[----:B------:R-:W-:-:S02]  /*1090*/  IMAD.U32 R7, RZ, RZ, UR5 ;  /* 0x00000005ff077e24 */ /* 0x000fc4000f8e00ff */
[----:B------:R-:W-:Y:S02]  /*10a0*/  IMAD.U32 R11, RZ, RZ, UR7 ;  /* 0x00000007ff0b7e24 */ /* 0x000fe4000f8e00ff */
[----:B------:R-:W-:Y:S02]  /*10b0*/  IMAD.MOV.U32 R8, RZ, RZ, 0x1e1 ;  /* 0x000001e1ff087424 */ /* 0x000fe400078e00ff */
[----:B------:R-:W-:Y:S02]  /*10c0*/  IMAD.MOV.U32 R12, RZ, RZ, 0x1 ;  /* 0x00000001ff0c7424 */ /* 0x000fe400078e00ff */
[----:B0-----:R-:W-:-:S07]  /*10d0*/  IMAD.MOV.U32 R13, RZ, RZ, RZ ;  /* 0x000000ffff0d7224 */ /* 0x001fce00078e00ff */
[----:B------:R-:W-:-:S07]  /*10e0*/  LEPC R20, `(.L_x_13) ;  /* 0x000000001014794e */ /* 0x000fce0000000000 */
[----:B-1---5:R-:W-:Y:S05]  /*10f0*/  CALL.ABS.NOINC R14 ;  /* 0x000000000e007343 */ /* 0x022fea0003c00000 */
.L_x_13:
[----:B------:R-:W-:-:S13]  /*1100*/  ISETP.NE.AND P0, PT, R160, 0x3, PT ;  /* 0x00000003a000780c */ /* 0x000fda0003f05270 */
[----:B------:R-:W-:Y:S05]  /*1110*/  @!P0 BRA `(.L_x_14) ;  /* 0x0000000000048947 */ /* 0x000fea0003800000 */
[----:B------:R-:W-:Y:S01]  /*1120*/  BPT.TRAP 0x1 ;  /* 0x000000040000795c */ /* 0x000fe20000300000 */
.L_x_14:
[----:B------:R-:W-:Y:S02]  /*1130*/  IMAD.U32 R3, RZ, RZ, UR39 ;  /* 0x00000027ff037e24 */ /* 0x000fe4000f8e00ff */
[----:B------:R-:W-:-:S03]  /*1140*/  IMAD.U32 R0, RZ, RZ, UR38 ;  /* 0x00000026ff007e24 */ /* 0x000fc6000f8e00ff */
[----:B------:R-:W-:Y:S02]  /*1150*/  LEA R3, R3, UR42, 0x3 ;  /* 0x0000002a03037c11 */ /* 0x000fe4000f8e18ff */
[----:B------:R-:W-:-:S04]  /*1160*/  SHF.L.U32 R0, R0, 0x1f, RZ ;  /* 0x0000001f00007819 */ /* 0x000fc800000006ff */
[----:B------:R2:W3:Y:S01]  /*1170*/  SYNCS.PHASECHK.TRANS64.TRYWAIT P1, [R3+URZ], R0 ;  /* 0x00000000030075a7 */ /* 0x0004e2000802017f */
[----:B------:R-:W-:Y:S05]  /*1180*/  @!P0 BRA `(.L_x_15) ;  /* 0x0000000000048947 */ /* 0x000fea0003800000 */
[----:B------:R-:W-:Y:S01]  /*1190*/  BPT.TRAP 0x1 ;  /* 0x000000040000795c */ /* 0x000fe20000300000 */
.L_x_15:
[----:B---3--:R-:W-:Y:S05]  /*11a0*/  @P1 BRA `(.L_x_16) ;  /* 0x0000000000081947 */ /* 0x008fea0003800000 */
[----:B------:R-:W3:Y:S02]  /*11b0*/  SYNCS.PHASECHK.TRANS64.TRYWAIT P1, [R3+URZ], R0 ;  /* 0x00000000030075a7 */ /* 0x000ee4000802017f */
[----:B---3--:R-:W-:Y:S05]  /*11c0*/  @!P1 BRA `(.L_x_17) ;  /* 0x000000a0009c9947 */ /* 0x008fea0003800000 */
.L_x_16:
[----:B------:R-:W-:-:S04]  /*11d0*/  UISETP.LT.AND UP0, UPT, UR40, 0x1, UPT ;  /* 0x000000012800788c */ /* 0x000fc8000bf01270 */
[----:B------:R-:W-:-:S04]  /*11e0*/  USEL UR4, UR40, 0x1, UP0 ;  /* 0x0000000128047887 */ /* 0x000fc80008000000 */
[----:B------:R-:W-:-:S06]  /*11f0*/  UIADD3 UR4, UR40, -UR4, URZ ;  /* 0x8000000428047290 */ /* 0x000fcc000fffe03f */
[----:B--23--:R-:W-:Y:S01]  /*1200*/  IMAD.U32 R0, RZ, RZ, UR4 ;  /* 0x00000004ff007e24 */ /* 0x00cfe2000f8e00ff */
[----:B------:R-:W-:Y:S05]  /*1210*/  WARPSYNC.ALL ;  /* 0x0000000000007948 */ /* 0x000fea0003800000 */
[----:B------:R-:W-:Y:S01]  /*1220*/  ISETP.GE.AND P1, PT, R0, 0x1, PT ;  /* 0x000000010000780c */ /* 0x000fe20003f26270 */
[----:B------:R-:W-:Y:S01]  /*1230*/  UIADD3 UR4, UR42, 0x8100, URZ ;  /* 0x000081002a047890 */ /* 0x000fe2000fffe03f */
[----:B------:R-:W-:Y:S01]  /*1240*/  WARPGROUP.ARRIVE ;  /* 0x00000000000079c5 */ /* 0x000fe20000000000 */
[----:B------:R-:W-:Y:S01]  /*1250*/  UMOV UR9, 0x40000040 ;  /* 0x4000004000097882 */ /* 0x000fe20000000000 */
[----:B------:R-:W-:Y:S01]  /*1260*/  UMOV UR11, 0x40000040 ;  /* 0x40000040000b7882 */ /* 0x000fe20000000000 */
[----:B------:R-:W-:-:S04]  /*1270*/  USHF.R.U32.HI UR4, URZ, 0x4, UR4 ;  /* 0x000000043f047899 */ /* 0x000fc80008011604 */
[----:B------:R-:W-:Y:S02]  /*1280*/  ULOP3.LUT UR5, UR4, 0x3fff, URZ, 0xc0, !UPT ;  /* 0x00003fff04057892 */ /* 0x000fe4000f8ec03f */
[----:B------:R-:W-:Y:S02]  /*1290*/  ULOP3.LUT UR4, UR41, 0x10000, URZ, 0xfc, !UPT ;  /* 0x0001000029047892 */ /* 0x000fe4000f8efc3f */
[----:B------:R-:W-:Y:S02]  /*12a0*/  ULOP3.LUT UR5, UR5, 0x10000, URZ, 0xfc, !UPT ;  /* 0x0001000005057892 */ /* 0x000fe4000f8efc3f */
[----:B------:R-:W-:Y:S02]  /*12b0*/  ULEA UR6, UR39, UR4, 0xa ;  /* 0x0000000427067291 */ /* 0x000fe4000f8e503f */
[----:B------:R-:W-:-:S05]  /*12c0*/  ULEA UR7, UR39, UR5, 0xb ;  /* 0x0000000527077291 */ /* 0x000fca000f8e583f */
[----:B------:R-:W-:Y:S02]  /*12d0*/  UMOV UR8, UR6 ;  /* 0x0000000600087c82 */ /* 0x000fe40008000000 */
[----:B------:R-:W-:Y:S02]  /*12e0*/  UMOV UR10, UR7 ;  /* 0x00000007000a7c82 */ /* 0x000fe40008000000 */
[----:B------:R-:W-:Y:S01]  /*12f0*/  HGMMA.64x256x8.F32.TF32 R24, gdesc[UR8], RZ, !UPT, gsb0 ;  /* 0x07e00000081879f0 */ /* 0x000fe2000c0028ff */
[----:B------:R-:W-:Y:S02]  /*1300*/  UIADD3 UR8, UR6, 0x2, URZ ;  /* 0x0000000206087890 */ /* 0x000fe4000fffe03f */
[----:B------:R-:W-:Y:S01]  /*1310*/  UIADD3 UR10, UR7, 0x2, URZ ;  /* 0x00000002070a7890 */ /* 0x000fe2000fffe03f */
[----:B------:R-:W-:Y:S01]  /*1320*/  UMOV UR9, 0x40000040 ;  /* 0x4000004000097882 */ /* 0x000fe20000000000 */
[----:B------:R-:W-:Y:S01]  /*1330*/  UMOV UR11, 0x40000040 ;  /* 0x40000040000b7882 */ /* 0x000fe20000000000 */
[----:B------:R-:W-:-:S02]  /*1340*/  WARPGROUP.DEPBAR.LE gsb0, 0x0 ;  /* 0x00008000000079c5 */ /* 0x000fc40000010000 */
[----:B------:R-:W-:-:S15]  /*1350*/  WARPGROUP.ARRIVE ;  /* 0x00000000000079c5 */ /* 0x000fde0000000000 */
[----:B------:R-:W-:-:S05]  /*1360*/  NOP ;  /* 0x0000000000007918 */ /* 0x000fca0000000000 */
[----:B------:R-:W-:Y:S01]  /*1370*/  HGMMA.64x256x8.F32.TF32 R24, gdesc[UR8], R24, gsb0 ;  /* 0x07e00000081879f0 */ /* 0x000fe20008002818 */
[----:B------:R-:W-:Y:S02]  /*1380*/  UIADD3 UR8, UR6, 0x4, URZ ;  /* 0x0000000406087890 */ /* 0x000fe4000fffe03f */
[----:B------:R-:W-:Y:S01]  /*1390*/  UIADD3 UR10, UR7, 0x4, URZ ;  /* 0x00000004070a7890 */ /* 0x000fe2000fffe03f */
[----:B------:R-:W-:Y:S01]  /*13a0*/  UMOV UR9, 0x40000040 ;  /* 0x4000004000097882 */ /* 0x000fe20000000000 */
[----:B------:R-:W-:Y:S01]  /*13b0*/  UMOV UR11, 0x40000040 ;  /* 0x40000040000b7882 */ /* 0x000fe20000000000 */
[----:B------:R-:W-:Y:S02]  /*13c0*/  WARPGROUP.DEPBAR.LE gsb0, 0x0 ;  /* 0x00008000000079c5 */ /* 0x000fe40000010000 */
        /* <DEDUP_REMOVED lines=10> */
[----:B------:R-:W-:Y:S03]  /*1470*/  HGMMA.64x256x8.F32.TF32 R24, gdesc[UR8], R24, gsb0 ;  /* 0x07e00000081879f0 */ /* 0x000fe60008002818 */
[----:B------:R-:W-:Y:S02]  /*1480*/  WARPGROUP.DEPBAR.LE gsb0, 0x0 ;  /* 0x00008000000079c5 */ /* 0x000fe40000010000 */
[----:B------:R-:W-:Y:S05]  /*1490*/  @!P1 BRA `(.L_x_18) ;  /* 0x0000000400249947 */ /* 0x000fea0003800000 */
[----:B------:R-:W-:-:S04]  /*14a0*/  UIADD3 UR6, UR39, 0x1, URZ ;  /* 0x0000000127067890 */ /* 0x000fc8000fffe03f */
[----:B------:R-:W-:-:S04]  /*14b0*/  UISETP.NE.AND UP0, UPT, UR6, 0x2, UPT ;  /* 0x000000020600788c */ /* 0x000fc8000bf05270 */
[----:B------:R-:W-:Y:S02]  /*14c0*/  USEL UR7, URZ, 0x1, UP0 ;  /* 0x000000013f077887 */ /* 0x000fe40008000000 */
[----:B------:R-:W-:Y:S02]  /*14d0*/  USEL UR6, UR6, URZ, UP0 ;  /* 0x0000003f06067287 */ /* 0x000fe40008000000 */
[----:B------:R-:W-:-:S06]  /*14e0*/  ULOP3.LUT UR7, UR38, UR7, URZ, 0x3c, !UPT ;  /* 0x0000000726077292 */ /* 0x000fcc000f8e3c3f */
[----:B01----:R-:W-:Y:S01]  /*14f0*/  IMAD.U32 R5, RZ, RZ, UR7 ;  /* 0x00000007ff057e24 */ /* 0x003fe2000f8e00ff */
[----:B------:R-:W-:-:S06]  /*1500*/  UMOV UR7, UR39 ;  /* 0x0000002700077c82 */ /* 0x000fcc0008000000 */
.L_x_25:
[----:B01----:R-:W-:Y:S05]  /*1510*/  @!P0 BRA `(.L_x_19) ;  /* 0x0000000000048947 */ /* 0x003fea0003800000 */
[----:B------:R-:W-:Y:S01]  /*1520*/  BPT.TRAP 0x1 ;  /* 0x000000040000795c */ /* 0x000fe20000300000 */
.L_x_19:
[----:B------:R-:W0:Y:S01]  /*1530*/  S2UR UR9, SR_CgaCtaId ;  /* 0x00000000000979c3 */ /* 0x000e220000008800 */
[----:B------:R-:W-:Y:S01]  /*1540*/  UMOV UR8, 0x400 ;  /* 0x0000040000087882 */ /* 0x000fe20000000000 */
[----:B------:R-:W-:Y:S01]  /*1550*/  SHF.L.U32 R3, R5, 0x1f, RZ ;  /* 0x0000001f05037819 */ /* 0x000fe200000006ff */
[----:B0-----:R-:W-:-:S04]  /*1560*/  ULEA UR14, UR9, UR8, 0x18 ;  /* 0x00000008090e7291 */ /* 0x001fc8000f8ec03f */
[----:B------:R-:W-:-:S09]  /*1570*/  ULEA UR8, UR6, UR14, 0x3 ;  /* 0x0000000e06087291 */ /* 0x000fd2000f8e183f */
[----:B------:R0:W1:Y:S01]  /*1580*/  SYNCS.PHASECHK.TRANS64.TRYWAIT P1, [UR8], R3 ;  /* 0x00000003ff0075a7 */ /* 0x0000620008020148 */
[----:B------:R-:W-:Y:S05]  /*1590*/  @!P0 BRA `(.L_x_20) ;  /* 0x0000000000048947 */ /* 0x000fea0003800000 */
[----:B------:R-:W-:Y:S01]  /*15a0*/  BPT.TRAP 0x1 ;  /* 0x000000040000795c */ /* 0x000fe20000300000 */
.L_x_20:
[----:B-1----:R-:W-:Y:S05]  /*15b0*/  @P1 BRA `(.L_x_21) ;  /* 0x0000000000081947 */ /* 0x002fea0003800000 */
[----:B------:R-:W1:Y:S02]  /*15c0*/  SYNCS.PHASECHK.TRANS64.TRYWAIT P1, [UR8], R3 ;  /* 0x00000003ff0075a7 */ /* 0x000e640008020148 */
[----:B-1----:R-:W-:Y:S05]  /*15d0*/  @!P1 BRA `(.L_x_22) ;  /* 0x0000009c00ac9947 */ /* 0x002fea0003800000 */
.L_x_21:
[----:B------:R-:W-:Y:S01]  /*15e0*/  ULEA UR12, UR6, UR4, 0xa ;  /* 0x00000004060c7291 */ /* 0x000fe2000f8e503f */
[----:B------:R-:W-:Y:S01]  /*15f0*/  WARPGROUP.ARRIVE ;  /* 0x00000000000079c5 */ /* 0x000fe20000000000 */
[----:B------:R-:W-:Y:S01]  /*1600*/  ULEA UR13, UR6, UR5, 0xb ;  /* 0x00000005060d7291 */ /* 0x000fe2000f8e583f */
[----:B------:R-:W-:Y:S01]  /*1610*/  UMOV UR9, 0x40000040 ;  /* 0x4000004000097882 */ /* 0x000fe20000000000 */
[----:B------:R-:W-:-:S03]  /*1620*/  UMOV UR11, 0x40000040 ;  /* 0x40000040000b7882 */ /* 0x000fc60000000000 */
[----:B------:R-:W-:Y:S02]  /*1630*/  UMOV UR8, UR12 ;  /* 0x0000000c00087c82 */ /* 0x000fe40008000000 */
[----:B------:R-:W-:Y:S02]  /*1640*/  UMOV UR10, UR13 ;  /* 0x0000000d000a7c82 */ /* 0x000fe40008000000 */
[----:B------:R-:W-:Y:S01]  /*1650*/  HGMMA.64x256x8.F32.TF32 R24, gdesc[UR8], R24, gsb0 ;  /* 0x07e00000081879f0 */ /* 0x000fe20008002818 */
        /* <DEDUP_REMOVED lines=26> */
[----:B------:R-:W-:Y:S01]  /*1800*/  BPT.TRAP 0x1 ;  /* 0x000000040000795c */ /* 0x000fe20000300000 */
.L_x_23:
[----:B------:R-:W-:Y:S01]  /*1810*/  ULEA UR8, UR7, UR14, 0x3 ;  /* 0x0000000e07087291 */ /* 0x000fe2000f8e183f */
[----:B------:R-:W-:-:S03]  /*1820*/  ISETP.GT.U32.AND P1, PT, R19, 0x1, PT ;  /* 0x000000011300780c */ /* 0x000fc60003f24070 */
[----:B------:R-:W-:-:S04]  /*1830*/  UIADD3 UR8, UR8, 0x10, URZ ;  /* 0x0000001008087890 */ /* 0x000fc8000fffe03f */
[----:B------:R-:W-:-:S09]  /*1840*/  UPRMT UR8, URZ, 0x654, UR8 ;  /* 0x000006543f087896 */ /* 0x000fd20008000008 */
[----:B------:R-:W-:Y:S01]  /*1850*/  SYNCS.ARRIVE.TRANS64.RED.A1T0 RZ, [UR8], RZ ;  /* 0x000000ffffff79a7 */ /* 0x000fe20008100408 */
[----:B------:R-:W-:Y:S05]  /*1860*/  @P1 BRA `(.L_x_24) ;  /* 0x0000000000041947 */ /* 0x000fea0003800000 */
[----:B------:R-:W-:Y:S01]  /*1870*/  BPT.TRAP 0x1 ;  /* 0x000000040000795c */ /* 0x000fe20000300000 */
.L_x_24:
[----:B------:R-:W-:Y:S01]  /*1880*/  UIADD3 UR6, UR6, 0x1, URZ ;  /* 0x0000000106067890 */ /* 0x000fe2000fffe03f */
[C---:B------:R-:W-:Y:S01]  /*1890*/  ISETP.GT.AND P1, PT, R0.reuse, 0x1, PT ;  /* 0x000000010000780c */ /* 0x040fe20003f24270 */
[----:B------:R-:W-:Y:S01]  /*18a0*/  UIADD3 UR7, UR7, 0x1, URZ ;  /* 0x0000000107077890 */ /* 0x000fe2000fffe03f */
[----:B------:R-:W-:Y:S01]  /*18b0*/  VIADD R0, R0, 0xffffffff ;  /* 0xffffffff00007836 */ /* 0x000fe20000000000 */
[----:B------:R-:W-:Y:S02]  /*18c0*/  UISETP.NE.AND UP0, UPT, UR6, 0x2, UPT ;  /* 0x000000020600788c */ /* 0x000fe4000bf05270 */
[----:B------:R-:W-:Y:S02]  /*18d0*/  UISETP.NE.AND UP1, UPT, UR7, 0x2, UPT ;  /* 0x000000020700788c */ /* 0x000fe4000bf25270 */
[----:B------:R-:W-:Y:S02]  /*18e0*/  USEL UR8, URZ, 0x1, UP0 ;  /* 0x000000013f087887 */ /* 0x000fe40008000000 */
[----:B------:R-:W-:-:S02]  /*18f0*/  USEL UR6, UR6, URZ, UP0 ;  /* 0x0000003f06067287 */ /* 0x000fc40008000000 */
[----:B------:R-:W-:Y:S02]  /*1900*/  USEL UR7, UR7, URZ, UP1 ;  /* 0x0000003f07077287 */ /* 0x000fe40008800000 */
[----:B------:R-:W-:Y:S01]  /*1910*/  LOP3.LUT R5, R5, UR8, RZ, 0x3c, !PT ;  /* 0x0000000805057c12 */ /* 0x000fe2000f8e3cff */
[----:B------:R-:W-:Y:S09]  /*1920*/  @P1 BRA `(.L_x_25) ;  /* 0xfffffff800f81947 */ /* 0x000ff2000383ffff */
.L_x_18:
[----:B------:R-:W2:Y:S02]  /*1930*/  LDC R0, c[0x0][0x28c] ;  /* 0x0000a300ff007b82 */ /* 0x000ea40000000800 */
[----:B--2---:R-:W-:-:S13]  /*1940*/  ISETP.GE.AND P1, PT, R0, 0x1, PT ;  /* 0x000000010000780c */ /* 0x004fda0003f26270 */
[----:B------:R-:W-:Y:S05]  /*1950*/  @!P1 BRA `(.L_x_26) ;  /* 0x0000000000409947 */ /* 0x000fea0003800000 */
[----:B------:R-:W-:Y:S05]  /*1960*/  @!P0 BRA `(.L_x_27) ;  /* 0x0000000000048947 */ /* 0x000fea0003800000 */
[----:B------:R-:W-:Y:S01]  /*1970*/  BPT.TRAP 0x1 ;  /* 0x000000040000795c */ /* 0x000fe20000300000 */
.L_x_27:
[----:B------:R-:W2:Y:S01]  /*1980*/  S2UR UR6, SR_CgaCtaId ;  /* 0x00000000000679c3 */ /* 0x000ea20000008800 */
[----:B------:R-:W-:Y:S01]  /*1990*/  UISETP.LT.AND UP0, UPT, UR40, 0x1, UPT ;  /* 0x000000012800788c */ /* 0x000fe2000bf01270 */
[----:B------:R-:W-:Y:S01]  /*19a0*/  ISETP.GT.U32.AND P0, PT, R19, 0x1, PT ;  /* 0x000000011300780c */ /* 0x000fe20003f04070 */
[----:B------:R-:W-:Y:S02]  /*19b0*/  UMOV UR5, 0x400 ;  /* 0x0000040000057882 */ /* 0x000fe40000000000 */
[----:B------:R-:W-:-:S04]  /*19c0*/  USEL UR4, UR40, 0x1, UP0 ;  /* 0x0000000128047887 */ /* 0x000fc80008000000 */
[----:B------:R-:W-:-:S04]  /*19d0*/  UIADD3 UR4, UR39, UR40, -UR4 ;  /* 0x0000002827047290 */ /* 0x000fc8000fffe804 */
[----:B------:R-:W-:-:S04]  /*19e0*/  USHF.L.U32 UR4, UR4, 0x3, URZ ;  /* 0x0000000304047899 */ /* 0x000fc8000800063f */
[----:B------:R-:W-:Y:S02]  /*19f0*/  ULOP3.LUT UR4, UR4, 0x8, URZ, 0xc0, !UPT ;  /* 0x0000000804047892 */ /* 0x000fe4000f8ec03f */
[----:B--2---:R-:W-:-:S04]  /*1a00*/  ULEA UR5, UR6, UR5, 0x18 ;  /* 0x0000000506057291 */ /* 0x004fc8000f8ec03f */
[----:B------:R-:W-:-:S04]  /*1a10*/  UIADD3 UR4, UR5, 0x10, UR4 ;  /* 0x0000001005047890 */ /* 0x000fc8000fffe004 */
[----:B------:R-:W-:-:S09]  /*1a20*/  UPRMT UR4, URZ, 0x654, UR4 ;  /* 0x000006543f047896 */ /* 0x000fd20008000004 */
[----:B------:R-:W-:Y:S01]  /*1a30*/  SYNCS.ARRIVE.TRANS64.RED.A1T0 RZ, [UR4], RZ ;  /* 0x000000ffffff79a7 */ /* 0x000fe20008100404 */
[----:B------:R-:W-:Y:S05]  /*1a40*/  @P0 BRA `(.L_x_26) ;  /* 0x0000000000040947 */ /* 0x000fea0003800000 */
[----:B------:R-:W-:Y:S01]  /*1a50*/  BPT.TRAP 0x1 ;  /* 0x000000040000795c */ /* 0x000fe20000300000 */
.L_x_26:
[----:B------:R-:W2:Y:S01]  /*1a60*/  LDC R7, c[0x0][0x288] ;  /* 0x0000a200ff077b82 */ /* 0x000ea20000000800 */
[----:B01----:R-:W-:Y:S01]  /*1a70*/  SHF.R.U32.HI R3, RZ, 0x2, R18 ;  /* 0x00000002ff037819 */ /* 0x003fe20000011612 */
[----:B------:R-:W-:Y:S01]  /*1a80*/  UIADD3 UR39, UR40, UR39, URZ ;  /* 0x0000002728277290 */ /* 0x000fe2000fffe03f */
[C---:B------:R-:W-:Y:S01]  /*1a90*/  LOP3.LUT R4, R18.reuse, 0x60, RZ, 0xc0, !PT ;  /* 0x0000006012047812 */ /* 0x040fe200078ec0ff */
[----:B------:R-:W-:Y:S01]  /*1aa0*/  ULDC UR8, c[0x0][0x284] ;  /* 0x0000a10000087ab9 */ /* 0x000fe20000000800 */
[----:B------:R-:W-:Y:S01]  /*1ab0*/  LOP3.LUT R3, R3, 0x7, RZ, 0xc0, !PT ;  /* 0x0000000703037812 */ /* 0x000fe200078ec0ff */
[----:B------:R-:W-:Y:S01]  /*1ac0*/  USHF.R.U32.HI UR4, URZ, 0x1, UR39 ;  /* 0x000000013f047899 */ /* 0x000fe20008011627 */
[----:B------:R-:W-:Y:S01]  /*1ad0*/  SHF.R.U32.HI R10, RZ, 0x1, R4 ;  /* 0x00000001ff0a7819 */ /* 0x000fe20000011604 */
[----:B------:R-:W-:Y:S01]  /*1ae0*/  IMAD.SHL.U32 R4, R18, 0x2, RZ ;  /* 0x0000000212047824 */ /* 0x000fe200078e00ff */
[----:B------:R-:W-:Y:S01]  /*1af0*/  LOP3.LUT R0, R22, 0x1, RZ, 0xc0, !PT ;  /* 0x0000000116007812 */ /* 0x000fe200078ec0ff */
[----:B------:R-:W-:Y:S01]  /*1b00*/  ULOP3.LUT UR4, UR4, 0x1, URZ, 0xc0, !UPT ;  /* 0x0000000104047892 */ /* 0x000fe2000f8ec03f */
[----:B------:R-:W-:Y:S01]  /*1b10*/  IADD3 R5, RZ, -R10, -R3 ;  /* 0x8000000aff057210 */ /* 0x000fe20007ffe803 */
[----:B------:R-:W-:Y:S01]  /*1b20*/  UISETP.GT.U32.AND UP1, UPT, UR39, 0x1, UPT ;  /* 0x000000012700788c */ /* 0x000fe2000bf24070 */
[----:B------:R-:W-:Y:S01]  /*1b30*/  LOP3.LUT R9, R4, 0x6, RZ, 0xc0, !PT ;  /* 0x0000000604097812 */ /* 0x000fe200078ec0ff */
[C---:B------:R-:W-:Y:S01]  /*1b40*/  IMAD.SHL.U32 R6, R0.reuse, 0x40, RZ ;  /* 0x0000004000067824 */ /* 0x040fe200078e00ff */
[----:B------:R-:W-:Y:S01]  /*1b50*/  UISETP.NE.U32.AND UP0, UPT, UR4, 0x1, UPT ;  /* 0x000000010400788c */ /* 0x000fe2000bf05070 */
[----:B------:R-:W-:Y:S01]  /*1b60*/  IMAD R11, R0, -0x40, R5 ;  /* 0xffffffc0000b7824 */ /* 0x000fe200078e0205 */
[----:B------:R-:W-:Y:S01]  /*1b70*/  LOP3.LUT R0, R18, 0x3, RZ, 0xc0, !PT ;  /* 0x0000000312007812 */ /* 0x000fe200078ec0ff */
[----:B------:R-:W-:Y:S01]  /*1b80*/  ULDC.64 UR6, c[0x0][0x5d0] ;  /* 0x0001740000067ab9 */ /* 0x000fe20000000a00 */
[----:B------:R-:W-:Y:S01]  /*1b90*/  PRMT R8, R9, 0x6540, R152 ;  /* 0x0000654009087816 */ /* 0x000fe20000000098 */
[----:B------:R-:W-:Y:S01]  /*1ba0*/  IMAD.SHL.U32 R152, R152, 0x100, RZ ;  /* 0x0000010098987824 */ /* 0x000fe200078e00ff */
[----:B------:R-:W-:Y:S01]  /*1bb0*/  SHF.R.S32.HI R21, RZ, 0x1f, R23 ;  /* 0x0000001fff157819 */ /* 0x000fe20000011417 */
[----:B------:R-:W-:Y:S01]  /*1bc0*/  UISETP.LT.U32.AND UP1, UPT, UR40, 0x2, UP1 ;  /* 0x000000022800788c */ /* 0x000fe20008f21070 */
[----:B------:R-:W-:Y:S01]  /*1bd0*/  SHF.R.S32.HI R9, RZ, 0x1f, R8 ;  /* 0x0000001fff097819 */ /* 0x000fe20000011408 */
[----:B--2---:R-:W-:Y:S01]  /*1be0*/  IMAD R13, R0, -0x2, R7 ;  /* 0xfffffffe000d7824 */ /* 0x004fe200078e0207 */
[----:B------:R-:W-:Y:S01]  /*1bf0*/  ISETP.GE.AND P0, PT, R152, R7, PT ;  /* 0x000000079800720c */ /* 0x000fe20003f06270 */
[----:B------:R-:W-:Y:S01]  /*1c00*/  IMAD.SHL.U32 R0, R153, 0x80, RZ ;  /* 0x0000008099007824 */ /* 0x000fe200078e00ff */
[----:B------:R-:W-:Y:S01]  /*1c10*/  UISETP.GT.U32.AND UP0, UPT, UR40, 0x1, !UP0 ;  /* 0x000000012800788c */ /* 0x000fe2000c704070 */
[----:B------:R-:W-:Y:S01]  /*1c20*/  IMAD R4, R21, UR6, RZ ;  /* 0x0000000615047c24 */ /* 0x000fe2000f8e02ff */
[----:B------:R-:W-:Y:S01]  /*1c30*/  LOP3.LUT R3, R6, 0x40, R3, 0xe2, !PT ;  /* 0x0000004006037812 */ /* 0x000fe200078ee203 */
[----:B------:R-:W-:Y:S01]  /*1c40*/  USEL UR5, URZ, 0x1, !UP1 ;  /* 0x000000013f057887 */ /* 0x000fe2000c800000 */
[C---:B------:R-:W-:Y:S01]  /*1c50*/  ISETP.GE.OR P0, PT, R0.reuse, UR8, P0 ;  /* 0x0000000800007c0c */ /* 0x040fe20008706670 */
[----:B------:R-:W-:Y:S01]  /*1c60*/  USEL UR4, URZ, 0x1, !UP0 ;  /* 0x000000013f047887 */ /* 0x000fe2000c000000 */
[----:B------:R-:W-:Y:S01]  /*1c70*/  IMAD.WIDE R6, R153, 0x80, RZ ;  /* 0x0000008099067825 */ /* 0x000fe200078e02ff */
[----:B------:R-:W-:Y:S01]  /*1c80*/  ULOP3.LUT UR39, UR39, 0x1, URZ, 0xc0, !UPT ;  /* 0x0000000127277892 */ /* 0x000fe2000f8ec03f */
[----:B------:R-:W-:Y:S01]  /*1c90*/  IADD3 R0, -R0, UR8, R11 ;  /* 0x0000000800007c10 */ /* 0x000fe2000fffe10b */
[----:B------:R-:W-:Y:S01]  /*1ca0*/  ULOP3.LUT UR38, UR4, UR38, UR5, 0x96, !UPT ;  /* 0x0000002604267292 */ /* 0x000fe2000f8e9605 */
[C---:B------:R-:W-:Y:S01]  /*1cb0*/  IMAD R15, R23.reuse, UR7, R4 ;  /* 0x00000007170f7c24 */ /* 0x040fe2000f8e0204 */
[----:B------:R-:W-:Y:S01]  /*1cc0*/  LOP3.LUT R169, R6, R3, R10, 0xfe, !PT ;  /* 0x0000000306a97212 */ /* 0x000fe200078efe0a */
[----:B------:R-:W-:-:S04]  /*1cd0*/  IMAD.WIDE.U32 R4, R23, UR6, R8 ;  /* 0x0000000617047c25 */ /* 0x000fc8000f8e0008 */
[----:B------:R-:W-:Y:S02]  /*1ce0*/  IMAD.IADD R5, R5, 0x1, R15 ;  /* 0x0000000105057824 */ /* 0x000fe400078e020f */
[----:B------:R-:W-:Y:S02]  /*1cf0*/  IMAD.IADD R3, R13, 0x1, -R152 ;  /* 0x000000010d037824 */ /* 0x000fe400078e0a98 */
[----:B------:R-:W-:Y:S01]  /*1d00*/  IMAD.MOV.U32 R153, RZ, RZ, -0x1 ;  /* 0xffffffffff997424 */ /* 0x000fe200078e00ff */
[----:B------:R-:W-:Y:S06]  /*1d10*/  @P0 BRA `(.L_x_28) ;  /* 0x0000007800d80947 */ /* 0x000fec0003800000 */
[----:B------:R-:W0:Y:S01]  /*1d20*/  LDC.64 R10, c[0x0][0x5c8] ;  /* 0x00017200ff0a7b82 */ /* 0x000e220000000a00 */
[----:B-----5:R-:W-:Y:S01]  /*1d30*/  FSETP.NEU.AND P0, PT, R155, RZ, PT ;  /* 0x000000ff9b00720b */ /* 0x020fe20003f0d000 */
[----:B------:R-:W-:Y:S01]  /*1d40*/  BSSY B0, `(.L_x_28) ;  /* 0x00007b3000007945 */ /* 0x000fe20003800000 */
[----:B------:R-:W-:-:S04]  /*1d50*/  ISETP.GT.AND P1, PT, R3, RZ, PT ;  /* 0x000000ff0300720c */ /* 0x000fc80003f24270 */
[----:B------:R-:W-:Y:S01]  /*1d60*/  ISETP.GT.AND P2, PT, R0, RZ, P1 ;  /* 0x000000ff0000720c */ /* 0x000fe20000f44270 */
[-C--:B0-----:R-:W-:Y:S02]  /*1d70*/  IMAD R12, R7, R10.reuse, RZ ;  /* 0x0000000a070c7224 */ /* 0x081fe400078e02ff */
[----:B------:R-:W-:-:S04]  /*1d80*/  IMAD.WIDE.U32 R162, R169, R10, R4 ;  /* 0x0000000aa9a27225 */ /* 0x000fc800078e0004 */
[----:B------:R-:W-:-:S04]  /*1d90*/  IMAD R5, R169, R11, R12 ;  /* 0x0000000ba9057224 */ /* 0x000fc800078e020c */
[----:B------:R-:W-:Y:S01]  /*1da0*/  IMAD.IADD R171, R163, 0x1, R5 ;  /* 0x00000001a3ab7824 */ /* 0x000fe200078e0205 */
[----:B------:R-:W-:Y:S06]  /*1db0*/  @!P0 BRA `(.L_x_29) ;  /* 0x0000005400948947 */ /* 0x000fec0003800000 */
[----:B------:R-:W0:Y:S01]  /*1dc0*/  LDC.64 R14, c[0x0][0x5b8] ;  /* 0x00016e00ff0e7b82 */ /* 0x000e220000000a00 */
[----:B------:R-:W-:-:S07]  /*1dd0*/  ULDC.64 UR4, c[0x0][0x5c0] ;  /* 0x0001700000047ab9 */ /* 0x000fce0000000a00 */
[----:B------:R-:W1:Y:S08]  /*1de0*/  LDC.64 R166, c[0x0][0x5b0] ;  /* 0x00016c00ffa67b82 */ /* 0x000e700000000a00 */
[----:B------:R-:W2:Y:S01]  /*1df0*/  LDC.64 R12, c[0x0][0x5a8] ;  /* 0x00016a00ff0c7b82 */ /* 0x000ea20000000a00 */
[-C--:B0-----:R-:W-:Y:S02]  /*1e00*/  IMAD R4, R21, R14.reuse, RZ ;  /* 0x0000000e15047224 */ /* 0x081fe400078e02ff */
[----:B------:R-:W-:-:S04]  /*1e10*/  IMAD.WIDE.U32 R164, R23, R14, R8 ;  /* 0x0000000e17a47225 */ /* 0x000fc800078e0008 */
[----:B------:R-:W-:Y:S02]  /*1e20*/  IMAD R161, R23, R15, R4 ;  /* 0x0000000f17a17224 */ /* 0x000fe400078e0204 */
[-C--:B-1----:R-:W-:Y:S02]  /*1e30*/  IMAD R6, R7, R166.reuse, RZ ;  /* 0x000000a607067224 */ /* 0x082fe400078e02ff */
[----:B------:R-:W-:Y:S02]  /*1e40*/  IMAD.IADD R21, R165, 0x1, R161 ;  /* 0x00000001a5157824 */ /* 0x000fe400078e02a1 */
[----:B------:R-:W-:Y:S02]  /*1e50*/  IMAD.MOV.U32 R20, RZ, RZ, R164 ;  /* 0x000000ffff147224 */ /* 0x000fe400078e00a4 */
[C---:B------:R-:W-:Y:S02]  /*1e60*/  IMAD R163, R169.reuse, R167, R6 ;  /* 0x000000a7a9a37224 */ /* 0x040fe400078e0206 */
[----:B------:R-:W-:-:S04]  /*1e70*/  IMAD.WIDE.U32 R4, R169, R166, R20 ;  /* 0x000000a6a9047225 */ /* 0x000fc800078e0014 */
[----:B------:R-:W-:Y:S01]  /*1e80*/  IMAD.IADD R5, R5, 0x1, R163 ;  /* 0x0000000105057824 */ /* 0x000fe200078e02a3 */
[----:B--2---:R-:W-:-:S04]  /*1e90*/  LEA R6, P0, R4, R12, 0x2 ;  /* 0x0000000c04067211 */ /* 0x004fc800078010ff */
[----:B------:R-:W-:-:S05]  /*1ea0*/  LEA.HI.X R7, R4, R13, R5, 0x2, P0 ;  /* 0x0000000d04077211 */ /* 0x000fca00000f1405 */
[----:B------:R0:W2:Y:S01]  /*1eb0*/  @P2 LDG.E.LTC128B R15, desc[UR36][R6.64] ;  /* 0x00000024060f2981 */ /* 0x0000a2000c1e1920 */
[----:B------:R-:W-:Y:S01]  /*1ec0*/  IMAD.WIDE.U32 R4, R169, R166, R8 ;  /* 0x000000a6a9047225 */ /* 0x000fe200078e0008 */
[----:B------:R-:W-:Y:S01]  /*1ed0*/  ISETP.GT.AND P0, PT, R3, 0x1, PT ;  /* 0x000000010300780c */ /* 0x000fe20003f04270 */
[----:B------:R-:W-:Y:S02]  /*1ee0*/  BSSY B1, `(.L_x_30) ;  /* 0x0000013000017945 */ /* 0x000fe40003800000 */
[----:B------:R-:W-:Y:S02]  /*1ef0*/  IMAD.IADD R5, R163, 0x1, R5 ;  /* 0x00000001a3057824 */ /* 0x000fe400078e0205 */
[----:B------:R-:W-:Y:S02]  /*1f00*/  IMAD.SHL.U32 R158, R166, 0x8, RZ ;  /* 0x00000008a69e7824 */ /* 0x000fe400078e00ff */
[----:B------:R-:W-:Y:S01]  /*1f10*/  IMAD.WIDE.U32 R156, R23, R14, R4 ;  /* 0x0000000e179c7225 */ /* 0x000fe200078e0004 */
[----:B------:R-:W-:-:S03]  /*1f20*/  LEA R4, P3, R162, UR4, 0x2 ;  /* 0x00000004a2047c11 */ /* 0x000fc6000f8610ff */
[----:B0-----:R-:W-:Y:S01]  /*1f30*/  IMAD.IADD R7, R161, 0x1, R157 ;  /* 0x00000001a1077824 */ /* 0x001fe200078e029d */
[----:B------:R-:W-:Y:S02]  /*1f40*/  LEA.HI.X R5, R162, UR5, R171, 0x2, P3 ;  /* 0x00000005a2057c11 */ /* 0x000fe400098f14ab */
[----:B------:R-:W-:Y:S02]  /*1f50*/  ISETP.GT.AND P3, PT, R0, RZ, P0 ;  /* 0x000000ff0000720c */ /* 0x000fe40000764270 */
[----:B------:R-:W-:-:S04]  /*1f60*/  LEA R6, P4, R156, R12, 0x2 ;  /* 0x0000000c9c067211 */ /* 0x000fc800078810ff */
[----:B------:R-:W-:Y:S02]  /*1f70*/  LEA.HI.X R7, R156, R13, R7, 0x2, P4 ;  /* 0x0000000d9c077211 */ /* 0x000fe400020f1407 */
[----:B--2---:R-:W-:-:S05]  /*1f80*/  LOP3.LUT R152, R15, 0xffffe000, RZ, 0xc0, !PT ;  /* 0xffffe0000f987812 */ /* 0x004fca00078ec0ff */
[----:B------:R-:W-:-:S04]  /*1f90*/  FMUL R159, R152, R155 ;  /* 0x0000009b989f7220 */ /* 0x000fc80000400000 */
[----:B------:R-:W-:Y:S01]  /*1fa0*/  FFMA R173, R24, R154, R159 ;  /* 0x0000009a18ad7223 */ /* 0x000fe2000000009f */
[----:B------:R-:W-:-:S04]  /*1fb0*/  SHF.L.U64.HI R159, R166, 0x3, R167 ;  /* 0x00000003a69f7819 */ /* 0x000fc800000102a7 */
[----:B------:R-:W-:Y:S01]  /*1fc0*/  F2FP.TF32.F32.PACK_B R173, R173 ;  /* 0x000000adffad723e */ /* 0x000fe200024050ff */
[----:B------:R-:W-:-:S04]  /*1fd0*/  IMAD.WIDE.U32 R158, R169, R166, R158 ;  /* 0x000000a6a99e7225 */ /* 0x000fc800078e009e */
[----:B------:R0:W-:Y:S01]  /*1fe0*/  @P2 STG.E desc[UR36][R4.64], R173 ;  /* 0x000000ad04002986 */ /* 0x0001e2000c101924 */
[----:B------:R-:W-:Y:S05]  /*1ff0*/  @!P3 BRA `(.L_x_31) ;  /* 0x000000000004b947 */ /* 0x000fea0003800000 */
[----:B------:R1:W5:Y:S02]  /*2000*/  LDG.E.LTC128B R15, desc[UR36][R6.64+0x4] ;  /* 0x00000424060f7981 */ /* 0x000364000c1e1920 */
.L_x_31:
[----:B------:R-:W-:Y:S05]  /*2010*/  BSYNC B1 ;  /* 0x0000000000017941 */ /* 0x000fea0003800000 */
.L_x_30:
[----:B-----5:R-:W-:Y:S01]  /*2020*/  LOP3.LUT R20, R15, 0xffffe000, RZ, 0xc0, !PT ;  /* 0xffffe0000f147812 */ /* 0x020fe200078ec0ff */
[----:B------:R-:W-:Y:S01]  /*2030*/  IMAD.IADD R163, R163, 0x1, R159 ;  /* 0x00000001a3a37824 */ /* 0x000fe200078e029f */
[----:B------:R-:W-:Y:S01]  /*2040*/  IADD3 R164, P2, R164, R158, RZ ;  /* 0x0000009ea4a47210 */ /* 0x000fe20007f5e0ff */
[----:B------:R-:W-:Y:S01]  /*2050*/  IMAD.MOV.U32 R152, RZ, RZ, R15 ;  /* 0x000000ffff987224 */ /* 0x000fe200078e000f */
[----:B------:R-:W-:Y:S01]  /*2060*/  ISETP.GT.AND P1, PT, R0, 0x8, P1 ;  /* 0x000000080000780c */ /* 0x000fe20000f24270 */
[----:B------:R-:W-:Y:S02]  /*2070*/  FMUL R20, R20, R155 ;  /* 0x0000009b14147220 */ /* 0x000fe40000400000 */
[----:B------:R-:W-:Y:S02]  /*2080*/  IMAD.X R21, R163, 0x1, R21, P2 ;  /* 0x00000001a3157824 */ /* 0x000fe400010e0615 */
[----:B------:R-:W-:Y:S01]  /*2090*/  FFMA R157, R25, R154, R20 ;  /* 0x0000009a199d7223 */ /* 0x000fe20000000014 */
[----:B------:R-:W-:-:S04]  /*20a0*/  LEA R20, P2, R164, R12, 0x2 ;  /* 0x0000000ca4147211 */ /* 0x000fc800078410ff */
[----:B------:R-:W-:Y:S02]  /*20b0*/  F2FP.TF32.F32.PACK_B R157, R157 ;  /* 0x0000009dff9d723e */ /* 0x000fe400024050ff */
[----:B------:R-:W-:-:S03]  /*20c0*/  LEA.HI.X R21, R164, R13, R21, 0x2, P2 ;  /* 0x0000000da4157211 */ /* 0x000fc600010f1415 */
[----:B------:R2:W-:Y:S04]  /*20d0*/  @P3 STG.E desc[UR36][R4.64+0x4], R157 ;  /* 0x0000049d04003986 */ /* 0x0005e8000c101924 */
[----:B------:R-:W3:Y:S01]  /*20e0*/  @P1 LDG.E.LTC128B R152, desc[UR36][R20.64] ;  /* 0x0000002414981981 */ /* 0x000ee2000c1e1920 */
[----:B------:R-:W-:Y:S01]  /*20f0*/  IADD3 R8, P2, R8, R158, RZ ;  /* 0x0000009e08087210 */ /* 0x000fe20007f5e0ff */
[----:B------:R-:W-:Y:S01]  /*2100*/  BSSY B1, `(.L_x_32) ;  /* 0x0000011000017945 */ /* 0x000fe20003800000 */
[----:B------:R-:W-:Y:S02]  /*2110*/  SHF.L.U64.HI R11, R10, 0x5, R11 ;  /* 0x000000050a0b7819 */ /* 0x000fe4000001020b */
[----:B------:R-:W-:Y:S01]  /*2120*/  ISETP.GT.AND P0, PT, R0, 0x8, P0 ;  /* 0x000000080000780c */ /* 0x000fe20000704270 */
[----:B------:R-:W-:Y:S01]  /*2130*/  IMAD.X R9, R9, 0x1, R163, P2 ;  /* 0x0000000109097824 */ /* 0x000fe200010e06a3 */
[----:B------:R-:W-:Y:S01]  /*2140*/  LEA R10, P2, R10, R4, 0x5 ;  /* 0x000000040a0a7211 */ /* 0x000fe200078428ff */
[----:B------:R-:W-:-:S04]  /*2150*/  IMAD.WIDE.U32 R14, R23, R14, R8 ;  /* 0x0000000e170e7225 */ /* 0x000fc800078e0008 */
[----:B------:R-:W-:Y:S01]  /*2160*/  IMAD.X R11, R11, 0x1, R5, P2 ;  /* 0x000000010b0b7824 */ /* 0x000fe200010e0605 */
[----:B------:R-:W-:Y:S01]  /*2170*/  LEA R8, P3, R14, R12, 0x2 ;  /* 0x0000000c0e087211 */ /* 0x000fe200078610ff */
[----:B------:R-:W-:-:S05]  /*2180*/  IMAD.IADD R9, R161, 0x1, R15 ;  /* 0x00000001a1097824 */ /* 0x000fca00078e020f */
[----:B------:R-:W-:Y:S02]  /*2190*/  LEA.HI.X R9, R14, R13, R9, 0x2, P3 ;  /* 0x0000000d0e097211 */ /* 0x000fe400018f1409 */
[----:B---3--:R-:W-:-:S05]  /*21a0*/  LOP3.LUT R24, R152, 0xffffe000, RZ, 0xc0, !PT ;  /* 0xffffe00098187812 */ /* 0x008fca00078ec0ff */
[----:B------:R-:W-:-:S04]  /*21b0*/  FMUL R25, R24, R155 ;  /* 0x0000009b18197220 */ /* 0x000fc80000400000 */
[----:B------:R-:W-:-:S05]  /*21c0*/  FFMA R25, R26, R154, R25 ;  /* 0x0000009a1a197223 */ /* 0x000fca0000000019 */
[----:B------:R-:W-:-:S05]  /*21d0*/  F2FP.TF32.F32.PACK_B R25, R25 ;  /* 0x00000019ff19723e */ /* 0x000fca00024050ff */
[----:B------:R2:W-:Y:S01]  /*21e0*/  @P1 STG.E desc[UR36][R10.64], R25 ;  /* 0x000000190a001986 */ /* 0x0005e2000c101924 */
[----:B------:R-:W-:Y:S05]  /*21f0*/  @!P0 BRA `(.L_x_33) ;  /* 0x0000000000048947 */ /* 0x000fea0003800000 */
[----:B------:R3:W5:Y:S02]  /*2200*/  LDG.E.LTC128B R152, desc[UR36][R8.64+0x4] ;  /* 0x0000042408987981 */ /* 0x000764000c1e1920 */
.L_x_33:
[----:B------:R-:W-:Y:S05]  /*2210*/  BSYNC B1 ;  /* 0x0000000000017941 */ /* 0x000fea0003800000 */
.L_x_32:
[----:B-----5:R-:W-:Y:S01]  /*2220*/  LOP3.LUT R12, R152, 0xffffe000, RZ, 0xc0, !PT ;  /* 0xffffe000980c7812 */ /* 0x020fe200078ec0ff */
[----:B------:R-:W-:Y:S01]  /*2230*/  BSSY B1, `(.L_x_34) ;  /* 0x0000009000017945 */ /* 0x000fe20003800000 */
[----:B------:R-:W-:-:S03]  /*2240*/  ISETP.GT.AND P1, PT, R3, 0x8, PT ;  /* 0x000000080300780c */ /* 0x000fc60003f24270 */
[----:B------:R-:W-:Y:S01]  /*2250*/  FMUL R12, R12, R155 ;  /* 0x0000009b0c0c7220 */ /* 0x000fe20000400000 */
[----:B------:R-:W-:-:S03]  /*2260*/  ISETP.GT.AND P2, PT, R0, RZ, P1 ;  /* 0x000000ff0000720c */ /* 0x000fc60000f44270 */
[----:B------:R-:W-:-:S05]  /*2270*/  FFMA R27, R27, R154, R12 ;  /* 0x0000009a1b1b7223 */ /* 0x000fca000000000c */
[----:B------:R-:W-:-:S05]  /*2280*/  F2FP.TF32.F32.PACK_B R27, R27 ;  /* 0x0000001bff1b723e */ /* 0x000fca00024050ff */
[----:B------:R4:W-:Y:S01]  /*2290*/  @P0 STG.E desc[UR36][R10.64+0x4], R27 ;  /* 0x0000041b0a000986 */ /* 0x0009e2000c101924 */
[----:B------:R-:W-:Y:S05]  /*22a0*/  @!P2 BRA `(.L_x_35) ;  /* 0x000000000004a947 */ /* 0x000fea0003800000 */
[----:B------:R0:W5:Y:S02]  /*22b0*/  LDG.E.LTC128B R152, desc[UR36][R6.64+0x20] ;  /* 0x0000202406987981 */ /* 0x000164000c1e1920 */
.L_x_35:
[----:B------:R-:W-:Y:S05]  /*22c0*/  BSYNC B1 ;  /* 0x0000000000017941 */ /* 0x000fea0003800000 */
.L_x_34:
        /* <DEDUP_REMOVED lines=10> */
.L_x_37:
[----:B------:R-:W-:Y:S05]  /*2370*/  BSYNC B1 ;  /* 0x0000000000017941 */ /* 0x000fea0003800000 */
.L_x_36:
[----:B-----5:R-:W-:Y:S01]  /*2380*/  LOP3.LUT R12, R152, 0xffffe000, RZ, 0xc0, !PT ;  /* 0xffffe000980c7812 */ /* 0x020fe200078ec0ff */
[----:B------:R-:W-:Y:S01]  /*2390*/  BSSY B1, `(.L_x_38) ;  /* 0x0000008000017945 */ /* 0x000fe20003800000 */
[----:B------:R-:W-:-:S03]  /*23a0*/  ISETP.GT.AND P1, PT, R0, 0x8, P1 ;  /* 0x000000080000780c */ /* 0x000fc60000f24270 */
[----:B------:R-:W-:-:S04]  /*23b0*/  FMUL R12, R12, R155 ;  /* 0x0000009b0c0c7220 */ /* 0x000fc80000400000 */
[----:B------:R-:W-:-:S05]  /*23c0*/  FFMA R29, R29, R154, R12 ;  /* 0x0000009a1d1d7223 */ /* 0x000fca000000000c */
[----:B------:R-:W-:-:S05]  /*23d0*/  F2FP.TF32.F32.PACK_B R29, R29 ;  /* 0x0000001dff1d723e */ /* 0x000fca00024050ff */
[----:B------:R0:W-:Y:S01]  /*23e0*/  @P3 STG.E desc[UR36][R4.64+0x24], R29 ;  /* 0x0000241d04003986 */ /* 0x0001e2000c101924 */
[----:B------:R-:W-:Y:S05]  /*23f0*/  @!P1 BRA `(.L_x_39) ;  /* 0x0000000000049947 */ /* 0x000fea0003800000 */
[----:B------:R0:W5:Y:S02]  /*2400*/  LDG.E.LTC128B R152, desc[UR36][R8.64+0x20] ;  /* 0x0000202408987981 */ /* 0x000164000c1e1920 */
.L_x_39:
[----:B------:R-:W-:Y:S05]  /*2410*/  BSYNC B1 ;  /* 0x0000000000017941 */ /* 0x000fea0003800000 */
.L_x_38:
[----:B-----5:R-:W-:Y:S01]  /*2420*/  LOP3.LUT R12, R152, 0xffffe000, RZ, 0xc0, !PT ;  /* 0xffffe000980c7812 */ /* 0x020fe200078ec0ff */
[----:B------:R-:W-:Y:S01]  /*2430*/  BSSY B1, `(.L_x_40) ;  /* 0x0000008000017945 */ /* 0x000fe20003800000 */
[----:B------:R-:W-:-:S03]  /*2440*/  ISETP.GT.AND P0, PT, R0, 0x8, P0 ;  /* 0x000000080000780c */ /* 0x000fc60000704270 */
[----:B0-----:R-:W-:-:S04]  /*2450*/  FMUL R13, R12, R155 ;  /* 0x0000009b0c0d7220 */ /* 0x001fc80000400000 */
[----:B------:R-:W-:-:S05]  /*2460*/  FFMA R13, R30, R154, R13 ;  /* 0x0000009a1e0d7223 */ /* 0x000fca000000000d */
[----:B------:R-:W-:-:S05]  /*2470*/  F2FP.TF32.F32.PACK_B R13, R13 ;  /* 0x0000000dff0d723e */ /* 0x000fca00024050ff */
[----:B------:R0:W-:Y:S01]  /*2480*/  @P1 STG.E desc[UR36][R10.64+0x20], R13 ;  /* 0x0000200d0a001986 */ /* 0x0001e2000c101924 */
[----:B------:R-:W-:Y:S05]  /*2490*/  @!P0 BRA `(.L_x_41) ;  /* 0x0000000000048947 */ /* 0x000fea0003800000 */
[----:B------:R0:W5:Y:S02]  /*24a0*/  LDG.E.LTC128B R152, desc[UR36][R8.64+0x24] ;  /* 0x0000242408987981 */ /* 0x000164000c1e1920 */
.L_x_41:
[----:B------:R-:W-:Y:S05]  /*24b0*/  BSYNC B1 ;  /* 0x0000000000017941 */ /* 0x000fea0003800000 */
.L_x_40:
        /* <DEDUP_REMOVED lines=10> */
.L_x_43:
[----:B------:R-:W-:Y:S05]  /*2560*/  BSYNC B1 ;  /* 0x0000000000017941 */ /* 0x000fea0003800000 */
.L_x_42:
[----:B-----5:R-:W-:Y:S01]  /*2570*/  LOP3.LUT R12, R152, 0xffffe000, RZ, 0xc0, !PT ;  /* 0xffffe000980c7812 */ /* 0x020fe200078ec0ff */
[----:B------:R-:W-:Y:S01]  /*2580*/  BSSY B1, `(.L_x_44) ;  /* 0x0000009000017945 */ /* 0x000fe20003800000 */
[----:B------:R-:W-:-:S03]  /*2590*/  ISETP.GT.AND P0, PT, R3, 0x11, PT ;  /* 0x000000110300780c */ /* 0x000fc60003f04270 */
[----:B0-----:R-:W-:Y:S01]  /*25a0*/  FMUL R13, R12, R155 ;  /* 0x0000009b0c0d7220 */ /* 0x001fe20000400000 */
[----:B------:R-:W-:-:S03]  /*25b0*/  ISETP.GT.AND P3, PT, R0, RZ, P0 ;  /* 0x000000ff0000720c */ /* 0x000fc60000764270 */
[----:B------:R-:W-:-:S05]  /*25c0*/  FFMA R13, R32, R154, R13 ;  /* 0x0000009a200d7223 */ /* 0x000fca000000000d */
[----:B------:R-:W-:-:S05]  /*25d0*/  F2FP.TF32.F32.PACK_B R13, R13 ;  /* 0x0000000dff0d723e */ /* 0x000fca00024050ff */
[----:B------:R0:W-:Y:S01]  /*25e0*/  @P2 STG.E desc[UR36][R4.64+0x40], R13 ;  /* 0x0000400d04002986 */ /* 0x0001e2000c101924 */
[----:B------:R-:W-:Y:S05]  /*25f0*/  @!P3 BRA `(.L_x_45) ;  /* 0x000000000004b947 */ /* 0x000fea0003800000 */
[----:B------:R0:W5:Y:S02]  /*2600*/  LDG.E.LTC128B R152, desc[UR36][R6.64+0x44] ;  /* 0x0000442406987981 */ /* 0x000164000c1e1920 */
.L_x_45:
[----:B------:R-:W-:Y:S05]  /*2610*/  BSYNC B1 ;  /* 0x0000000000017941 */ /* 0x000fea0003800000 */
.L_x_44:
        /* <DEDUP_REMOVED lines=9> */
.L_x_47:
[----:B------:R-:W-:Y:S05]  /*26b0*/  BSYNC B1 ;  /* 0x0000000000017941 */ /* 0x000fea0003800000 */
.L_x_46:
        /* <DEDUP_REMOVED lines=9> */
.L_x_49:
[----:B------:R-:W-:Y:S05]  /*2750*/  BSYNC B1 ;  /* 0x0000000000017941 */ /* 0x000fea0003800000 */
.L_x_48:
        /* <DEDUP_REMOVED lines=10> */
.L_x_51:
[----:B------:R-:W-:Y:S05]  /*2800*/  BSYNC B1 ;  /* 0x0000000000017941 */ /* 0x000fea0003800000 */
.L_x_50:
        /* <DEDUP_REMOVED lines=10> */
.L_x_53:
[----:B------:R-:W-:Y:S05]  /*28b0*/  BSYNC B1 ;  /* 0x0000000000017941 */ /* 0x000fea0003800000 */
.L_x_52:
        /* <DEDUP_REMOVED lines=9> */
.L_x_55:
[----:B------:R-:W-:Y:S05]  /*2950*/  BSYNC B1 ;  /* 0x0000000000017941 */ /* 0x000fea0003800000 */
.L_x_54:
        /* <DEDUP_REMOVED lines=9> */
.L_x_57:
[----:B------:R-:W-:Y:S05]  /*29f0*/  BSYNC B1 ;  /* 0x0000000000017941 */ /* 0x000fea0003800000 */
.L_x_56:
        /* <DEDUP_REMOVED lines=10> */
.L_x_59:
[----:B------:R-:W-:Y:S05]  /*2aa0*/  BSYNC B1 ;  /* 0x0000000000017941 */ /* 0x000fea0003800000 */
.L_x_58:
        /* <DEDUP_REMOVED lines=10> */
.L_x_61:
[----:B------:R-:W-:Y:S05]  /*2b50*/  BSYNC B1 ;  /* 0x0000000000017941 */ /* 0x000fea0003800000 */
.L_x_60:
        /* <DEDUP_REMOVED lines=9> */
.L_x_63:
[----:B------:R-:W-:Y:S05]  /*2bf0*/  BSYNC B1 ;  /* 0x0000000000017941 */ /* 0x000fea0003800000 */
.L_x_62:
        /* <DEDUP_REMOVED lines=9> */
.L_x_65:
[----:B------:R-:W-:Y:S05]  /*2c90*/  BSYNC B1 ;  /* 0x0000000000017941 */ /* 0x000fea0003800000 */
.L_x_64:
        /* <DEDUP_REMOVED lines=10> */
.L_x_67:
[----:B------:R-:W-:Y:S05]  /*2d40*/  BSYNC B1 ;  /* 0x0000000000017941 */ /* 0x000fea0003800000 */
.L_x_66:
        /* <DEDUP_REMOVED lines=10> */
.L_x_69:
[----:B------:R-:W-:Y:S05]  /*2df0*/  BSYNC B1 ;  /* 0x0000000000017941 */ /* 0x000fea0003800000 */
.L_x_68:
        /* <DEDUP_REMOVED lines=9> */
.L_x_71:
[----:B------:R-:W-:Y:S05]  /*2e90*/  BSYNC B1 ;  /* 0x0000000000017941 */ /* 0x000fea0003800000 */
.L_x_70:
        /* <DEDUP_REMOVED lines=9> */
.L_x_73:
[----:B------:R-:W-:Y:S05]  /*2f30*/  BSYNC B1 ;  /* 0x0000000000017941 */ /* 0x000fea0003800000 */
.L_x_72:
        /* <DEDUP_REMOVED lines=10> */
.L_x_75:
[----:B------:R-:W-:Y:S05]  /*2fe0*/  BSYNC B1 ;  /* 0x0000000000017941 */ /* 0x000fea0003800000 */
.L_x_74:
        /* <DEDUP_REMOVED lines=10> */
.L_x_77:
[----:B------:R-:W-:Y:S05]  /*3090*/  BSYNC B1 ;  /* 0x0000000000017941 */ /* 0x000fea0003800000 */
.L_x_76:
        /* <DEDUP_REMOVED lines=9> */
.L_x_79:
[----:B------:R-:W-:Y:S05]  /*3130*/  BSYNC B1 ;  /* 0x0000000000017941 */ /* 0x000fea0003800000 */
.L_x_78:
        /* <DEDUP_REMOVED lines=9> */
.L_x_81:
[----:B------:R-:W-:Y:S05]  /*31d0*/  BSYNC B1 ;  /* 0x0000000000017941 */ /* 0x000fea0003800000 */
.L_x_80:
        /* <DEDUP_REMOVED lines=10> */
.L_x_83:
[----:B------:R-:W-:Y:S05]  /*3280*/  BSYNC B1 ;  /* 0x0000000000017941 */ /* 0x000fea0003800000 */
.L_x_82:
        /* <DEDUP_REMOVED lines=10> */
.L_x_85:
[----:B------:R-:W-:Y:S05]  /*3330*/  BSYNC B1 ;  /* 0x0000000000017941 */ /* 0x000fea0003800000 */
.L_x_84:
        /* <DEDUP_REMOVED lines=9> */
.L_x_87:
[----:B------:R-:W-:Y:S05]  /*33d0*/  BSYNC B1 ;  /* 0x0000000000017941 */ /* 0x000fea0003800000 */
.L_x_86:
        /* <DEDUP_REMOVED lines=9> */
.L_x_89:
[----:B------:R-:W-:Y:S05]  /*3470*/  BSYNC B1 ;  /* 0x0000000000017941 */ /* 0x000fea0003800000 */
.L_x_88:
        /* <DEDUP_REMOVED lines=10> */
.L_x_91:
[----:B------:R-:W-:Y:S05]  /*3520*/  BSYNC B1 ;  /* 0x0000000000017941 */ /* 0x000fea0003800000 */
.L_x_90:
        /* <DEDUP_REMOVED lines=10> */
.L_x_93:
[----:B------:R-:W-:Y:S05]  /*35d0*/  BSYNC B1 ;  /* 0x0000000000017941 */ /* 0x000fea0003800000 */
.L_x_92:
        /* <DEDUP_REMOVED lines=9> */
.L_x_95:
[----:B------:R-:W-:Y:S05]  /*3670*/  BSYNC B1 ;  /* 0x0000000000017941 */ /* 0x000fea0003800000 */
.L_x_94:
        /* <DEDUP_REMOVED lines=9> */
.L_x_97:
[----:B------:R-:W-:Y:S05]  /*3710*/  BSYNC B1 ;  /* 0x0000000000017941 */ /* 0x000fea0003800000 */
.L_x_96:
        /* <DEDUP_REMOVED lines=10> */
.L_x_99:
[----:B------:R-:W-:Y:S05]  /*37c0*/  BSYNC B1 ;  /* 0x0000000000017941 */ /* 0x000fea0003800000 */
.L_x_98:
        /* <DEDUP_REMOVED lines=10> */
.L_x_101:
[----:B------:R-:W-:Y:S05]  /*3870*/  BSYNC B1 ;  /* 0x0000000000017941 */ /* 0x000fea0003800000 */
.L_x_100:
        /* <DEDUP_REMOVED lines=9> */
.L_x_103:
[----:B------:R-:W-:Y:S05]  /*3910*/  BSYNC B1 ;  /* 0x0000000000017941 */ /* 0x000fea0003800000 */
.L_x_102:
        /* <DEDUP_REMOVED lines=9> */
.L_x_105:
[----:B------:R-:W-:Y:S05]  /*39b0*/  BSYNC B1 ;  /* 0x0000000000017941 */ /* 0x000fea0003800000 */
.L_x_104:
        /* <DEDUP_REMOVED lines=10> */
.L_x_107:
[----:B------:R-:W-:Y:S05]  /*3a60*/  BSYNC B1 ;  /* 0x0000000000017941 */ /* 0x000fea0003800000 */
.L_x_106:
        /* <DEDUP_REMOVED lines=10> */
.L_x_109:
[----:B------:R-:W-:Y:S05]  /*3b10*/  BSYNC B1 ;  /* 0x0000000000017941 */ /* 0x000fea0003800000 */
.L_x_108:
        /* <DEDUP_REMOVED lines=9> */
.L_x_111:
[----:B------:R-:W-:Y:S05]  /*3bb0*/  BSYNC B1 ;  /* 0x0000000000017941 */ /* 0x000fea0003800000 */
.L_x_110:
        /* <DEDUP_REMOVED lines=9> */
.L_x_113:
[----:B------:R-:W-:Y:S05]  /*3c50*/  BSYNC B1 ;  /* 0x0000000000017941 */ /* 0x000fea0003800000 */
.L_x_112:
        /* <DEDUP_REMOVED lines=10> */
.L_x_115:
[----:B------:R-:W-:Y:S05]  /*3d00*/  BSYNC B1 ;  /* 0x0000000000017941 */ /* 0x000fea0003800000 */
.L_x_114:
        /* <DEDUP_REMOVED lines=10> */
.L_x_117:
[----:B------:R-:W-:Y:S05]  /*3db0*/  BSYNC B1 ;  /* 0x0000000000017941 */ /* 0x000fea0003800000 */
.L_x_116:
        /* <DEDUP_REMOVED lines=9> */
.L_x_119:
[----:B------:R-:W-:Y:S05]  /*3e50*/  BSYNC B1 ;  /* 0x0000000000017941 */ /* 0x000fea0003800000 */
.L_x_118:
        /* <DEDUP_REMOVED lines=9> */
.L_x_121:
[----:B------:R-:W-:Y:S05]  /*3ef0*/  BSYNC B1 ;  /* 0x0000000000017941 */ /* 0x000fea0003800000 */
.L_x_120:
        /* <DEDUP_REMOVED lines=10> */
.L_x_123:
[----:B------:R-:W-:Y:S05]  /*3fa0*/  BSYNC B1 ;  /* 0x0000000000017941 */ /* 0x000fea0003800000 */
.L_x_122:
        /* <DEDUP_REMOVED lines=10> */
.L_x_125:
[----:B------:R-:W-:Y:S05]  /*4050*/  BSYNC B1 ;  /* 0x0000000000017941 */ /* 0x000fea0003800000 */
.L_x_124:
        /* <DEDUP_REMOVED lines=9> */
.L_x_127:
[----:B------:R-:W-:Y:S05]  /*40f0*/  BSYNC B1 ;  /* 0x0000000000017941 */ /* 0x000fea0003800000 */
.L_x_126:
        /* <DEDUP_REMOVED lines=9> */
.L_x_129:
[----:B------:R-:W-:Y:S05]  /*4190*/  BSYNC B1 ;  /* 0x0000000000017941 */ /* 0x000fea0003800000 */
.L_x_128:
        /* <DEDUP_REMOVED lines=10> */
.L_x_131:
[----:B------:R-:W-:Y:S05]  /*4240*/  BSYNC B1 ;  /* 0x0000000000017941 */ /* 0x000fea0003800000 */
.L_x_130:
        /* <DEDUP_REMOVED lines=10> */
.L_x_133:
[----:B------:R-:W-:Y:S05]  /*42f0*/  BSYNC B1 ;  /* 0x0000000000017941 */ /* 0x000fea0003800000 */
.L_x_132:
        /* <DEDUP_REMOVED lines=9> */
.L_x_135:
[----:B------:R-:W-:Y:S05]  /*4390*/  BSYNC B1 ;  /* 0x0000000000017941 */ /* 0x000fea0003800000 */
.L_x_134:
        /* <DEDUP_REMOVED lines=9> */
.L_x_137:
[----:B------:R-:W-:Y:S05]  /*4430*/  BSYNC B1 ;  /* 0x0000000000017941 */ /* 0x000fea0003800000 */
.L_x_136:
        /* <DEDUP_REMOVED lines=10> */
.L_x_139:
[----:B------:R-:W-:Y:S05]  /*44e0*/  BSYNC B1 ;  /* 0x0000000000017941 */ /* 0x000fea0003800000 */
.L_x_138:
        /* <DEDUP_REMOVED lines=10> */
.L_x_141:
[----:B------:R-:W-:Y:S05]  /*4590*/  BSYNC B1 ;  /* 0x0000000000017941 */ /* 0x000fea0003800000 */
.L_x_140:
        /* <DEDUP_REMOVED lines=9> */
.L_x_143:
[----:B------:R-:W-:Y:S05]  /*4630*/  BSYNC B1 ;  /* 0x0000000000017941 */ /* 0x000fea0003800000 */
.L_x_142:
        /* <DEDUP_REMOVED lines=9> */
.L_x_145:
[----:B------:R-:W-:Y:S05]  /*46d0*/  BSYNC B1 ;  /* 0x0000000000017941 */ /* 0x000fea0003800000 */
.L_x_144:
        /* <DEDUP_REMOVED lines=10> */
.L_x_147:
[----:B------:R-:W-:Y:S05]  /*4780*/  BSYNC B1 ;  /* 0x0000000000017941 */ /* 0x000fea0003800000 */
.L_x_146:
        /* <DEDUP_REMOVED lines=10> */
.L_x_149:
[----:B------:R-:W-:Y:S05]  /*4830*/  BSYNC B1 ;  /* 0x0000000000017941 */ /* 0x000fea0003800000 */
.L_x_148:
        /* <DEDUP_REMOVED lines=9> */
.L_x_151:
[----:B------:R-:W-:Y:S05]  /*48d0*/  BSYNC B1 ;  /* 0x0000000000017941 */ /* 0x000fea0003800000 */
.L_x_150:
        /* <DEDUP_REMOVED lines=9> */
.L_x_153:
[----:B------:R-:W-:Y:S05]  /*4970*/  BSYNC B1 ;  /* 0x0000000000017941 */ /* 0x000fea0003800000 */
.L_x_152:
        /* <DEDUP_REMOVED lines=10> */
.L_x_155:
[----:B------:R-:W-:Y:S05]  /*4a20*/  BSYNC B1 ;  /* 0x0000000000017941 */ /* 0x000fea0003800000 */
.L_x_154:
        /* <DEDUP_REMOVED lines=10> */
.L_x_157:
[----:B------:R-:W-:Y:S05]  /*4ad0*/  BSYNC B1 ;  /* 0x0000000000017941 */ /* 0x000fea0003800000 */
.L_x_156:
        /* <DEDUP_REMOVED lines=9> */
.L_x_159:
[----:B------:R-:W-:Y:S05]  /*4b70*/  BSYNC B1 ;  /* 0x0000000000017941 */ /* 0x000fea0003800000 */
.L_x_158:
        /* <DEDUP_REMOVED lines=9> */
.L_x_161:
[----:B------:R-:W-:Y:S05]  /*4c10*/  BSYNC B1 ;  /* 0x0000000000017941 */ /* 0x000fea0003800000 */
.L_x_160:
        /* <DEDUP_REMOVED lines=10> */
.L_x_163:
[----:B------:R-:W-:Y:S05]  /*4cc0*/  BSYNC B1 ;  /* 0x0000000000017941 */ /* 0x000fea0003800000 */
.L_x_162:
        /* <DEDUP_REMOVED lines=10> */
.L_x_165:
[----:B------:R-:W-:Y:S05]  /*4d70*/  BSYNC B1 ;  /* 0x0000000000017941 */ /* 0x000fea0003800000 */
.L_x_164:
        /* <DEDUP_REMOVED lines=9> */
.L_x_167:
[----:B------:R-:W-:Y:S05]  /*4e10*/  BSYNC B1 ;  /* 0x0000000000017941 */ /* 0x000fea0003800000 */
.L_x_166:
        /* <DEDUP_REMOVED lines=9> */
.L_x_169:
[----:B------:R-:W-:Y:S05]  /*4eb0*/  BSYNC B1 ;  /* 0x0000000000017941 */ /* 0x000fea0003800000 */
.L_x_168:
        /* <DEDUP_REMOVED lines=10> */
.L_x_171:
[----:B------:R-:W-:Y:S05]  /*4f60*/  BSYNC B1 ;  /* 0x0000000000017941 */ /* 0x000fea0003800000 */
.L_x_170:
        /* <DEDUP_REMOVED lines=10> */
.L_x_173:
[----:B------:R-:W-:Y:S05]  /*5010*/  BSYNC B1 ;  /* 0x0000000000017941 */ /* 0x000fea0003800000 */
.L_x_172:
        /* <DEDUP_REMOVED lines=9> */
.L_x_175:
[----:B------:R-:W-:Y:S05]  /*50b0*/  BSYNC B1 ;  /* 0x0000000000017941 */ /* 0x000fea0003800000 */
.L_x_174:
        /* <DEDUP_REMOVED lines=9> */
.L_x_177:
[----:B------:R-:W-:Y:S05]  /*5150*/  BSYNC B1 ;  /* 0x0000000000017941 */ /* 0x000fea0003800000 */
.L_x_176:
        /* <DEDUP_REMOVED lines=10> */
.L_x_179:
[----:B------:R-:W-:Y:S05]  /*5200*/  BSYNC B1 ;  /* 0x0000000000017941 */ /* 0x000fea0003800000 */
.L_x_178:
        /* <DEDUP_REMOVED lines=10> */
.L_x_181:
[----:B------:R-:W-:Y:S05]  /*52b0*/  BSYNC B1 ;  /* 0x0000000000017941 */ /* 0x000fea0003800000 */
.L_x_180:
        /* <DEDUP_REMOVED lines=9> */
.L_x_183:
[----:B------:R-:W-:Y:S05]  /*5350*/  BSYNC B1 ;  /* 0x0000000000017941 */ /* 0x000fea0003800000 */
.L_x_182:
        /* <DEDUP_REMOVED lines=9> */
.L_x_185:
[----:B------:R-:W-:Y:S05]  /*53f0*/  BSYNC B1 ;  /* 0x0000000000017941 */ /* 0x000fea0003800000 */
.L_x_184:
        /* <DEDUP_REMOVED lines=10> */
.L_x_187:
[----:B------:R-:W-:Y:S05]  /*54a0*/  BSYNC B1 ;  /* 0x0000000000017941 */ /* 0x000fea0003800000 */
.L_x_186:
        /* <DEDUP_REMOVED lines=10> */
.L_x_189:
[----:B------:R-:W-:Y:S05]  /*5550*/  BSYNC B1 ;  /* 0x0000000000017941 */ /* 0x000fea0003800000 */
.L_x_188:
        /* <DEDUP_REMOVED lines=9> */
.L_x_191:
[----:B------:R-:W-:Y:S05]  /*55f0*/  BSYNC B1 ;  /* 0x0000000000017941 */ /* 0x000fea0003800000 */
.L_x_190:
        /* <DEDUP_REMOVED lines=9> */
.L_x_193:
[----:B------:R-:W-:Y:S05]  /*5690*/  BSYNC B1 ;  /* 0x0000000000017941 */ /* 0x000fea0003800000 */
.L_x_192:
        /* <DEDUP_REMOVED lines=10> */
.L_x_195:
[----:B------:R-:W-:Y:S05]  /*5740*/  BSYNC B1 ;  /* 0x0000000000017941 */ /* 0x000fea0003800000 */
.L_x_194:
        /* <DEDUP_REMOVED lines=10> */
.L_x_197:
[----:B------:R-:W-:Y:S05]  /*57f0*/  BSYNC B1 ;  /* 0x0000000000017941 */ /* 0x000fea0003800000 */
.L_x_196:
        /* <DEDUP_REMOVED lines=9> */
.L_x_199:
[----:B------:R-:W-:Y:S05]  /*5890*/  BSYNC B1 ;  /* 0x0000000000017941 */ /* 0x000fea0003800000 */
.L_x_198:
        /* <DEDUP_REMOVED lines=9> */
.L_x_201:
[----:B------:R-:W-:Y:S05]  /*5930*/  BSYNC B1 ;  /* 0x0000000000017941 */ /* 0x000fea0003800000 */
.L_x_200:
        /* <DEDUP_REMOVED lines=10> */
.L_x_203:
[----:B------:R-:W-:Y:S05]  /*59e0*/  BSYNC B1 ;  /* 0x0000000000017941 */ /* 0x000fea0003800000 */
.L_x_202:
        /* <DEDUP_REMOVED lines=10> */
.L_x_205:
[----:B------:R-:W-:Y:S05]  /*5a90*/  BSYNC B1 ;  /* 0x0000000000017941 */ /* 0x000fea0003800000 */
.L_x_204:
        /* <DEDUP_REMOVED lines=9> */
.L_x_207:
[----:B------:R-:W-:Y:S05]  /*5b30*/  BSYNC B1 ;  /* 0x0000000000017941 */ /* 0x000fea0003800000 */
.L_x_206:
        /* <DEDUP_REMOVED lines=9> */
.L_x_209:
[----:B------:R-:W-:Y:S05]  /*5bd0*/  BSYNC B1 ;  /* 0x0000000000017941 */ /* 0x000fea0003800000 */
.L_x_208:
        /* <DEDUP_REMOVED lines=10> */
.L_x_211:
[----:B------:R-:W-:Y:S05]  /*5c80*/  BSYNC B1 ;  /* 0x0000000000017941 */ /* 0x000fea0003800000 */
.L_x_210:
        /* <DEDUP_REMOVED lines=10> */
.L_x_213:
[----:B------:R-:W-:Y:S05]  /*5d30*/  BSYNC B1 ;  /* 0x0000000000017941 */ /* 0x000fea0003800000 */
.L_x_212:
        /* <DEDUP_REMOVED lines=9> */
.L_x_215:
[----:B------:R-:W-:Y:S05]  /*5dd0*/  BSYNC B1 ;  /* 0x0000000000017941 */ /* 0x000fea0003800000 */
.L_x_214:
        /* <DEDUP_REMOVED lines=9> */
.L_x_217:
[----:B------:R-:W-:Y:S05]  /*5e70*/  BSYNC B1 ;  /* 0x0000000000017941 */ /* 0x000fea0003800000 */
.L_x_216:
        /* <DEDUP_REMOVED lines=10> */
.L_x_219:
[----:B------:R-:W-:Y:S05]  /*5f20*/  BSYNC B1 ;  /* 0x0000000000017941 */ /* 0x000fea0003800000 */
.L_x_218:
        /* <DEDUP_REMOVED lines=10> */
.L_x_221:
[----:B------:R-:W-:Y:S05]  /*5fd0*/  BSYNC B1 ;  /* 0x0000000000017941 */ /* 0x000fea0003800000 */
.L_x_220:
        /* <DEDUP_REMOVED lines=9> */
.L_x_223:
[----:B------:R-:W-:Y:S05]  /*6070*/  BSYNC B1 ;  /* 0x0000000000017941 */ /* 0x000fea0003800000 */
.L_x_222:
        /* <DEDUP_REMOVED lines=9> */
.L_x_225:
[----:B------:R-:W-:Y:S05]  /*6110*/  BSYNC B1 ;  /* 0x0000000000017941 */ /* 0x000fea0003800000 */
.L_x_224:
        /* <DEDUP_REMOVED lines=10> */
.L_x_227:
[----:B------:R-:W-:Y:S05]  /*61c0*/  BSYNC B1 ;  /* 0x0000000000017941 */ /* 0x000fea0003800000 */
.L_x_226:
        /* <DEDUP_REMOVED lines=10> */
.L_x_229:
[----:B------:R-:W-:Y:S05]  /*6270*/  BSYNC B1 ;  /* 0x0000000000017941 */ /* 0x000fea0003800000 */
.L_x_228:
        /* <DEDUP_REMOVED lines=9> */
.L_x_231:
[----:B------:R-:W-:Y:S05]  /*6310*/  BSYNC B1 ;  /* 0x0000000000017941 */ /* 0x000fea0003800000 */
.L_x_230:
        /* <DEDUP_REMOVED lines=9> */
.L_x_233:
[----:B------:R-:W-:Y:S05]  /*63b0*/  BSYNC B1 ;  /* 0x0000000000017941 */ /* 0x000fea0003800000 */
.L_x_232:
        /* <DEDUP_REMOVED lines=10> */
.L_x_235:
[----:B------:R-:W-:Y:S05]  /*6460*/  BSYNC B1 ;  /* 0x0000000000017941 */ /* 0x000fea0003800000 */
.L_x_234:
        /* <DEDUP_REMOVED lines=10> */
.L_x_237:
[----:B------:R-:W-:Y:S05]  /*6510*/  BSYNC B1 ;  /* 0x0000000000017941 */ /* 0x000fea0003800000 */
.L_x_236:
        /* <DEDUP_REMOVED lines=9> */
.L_x_239:
[----:B------:R-:W-:Y:S05]  /*65b0*/  BSYNC B1 ;  /* 0x0000000000017941 */ /* 0x000fea0003800000 */
.L_x_238:
        /* <DEDUP_REMOVED lines=9> */
.L_x_241:
[----:B------:R-:W-:Y:S05]  /*6650*/  BSYNC B1 ;  /* 0x0000000000017941 */ /* 0x000fea0003800000 */
.L_x_240:
        /* <DEDUP_REMOVED lines=10> */
.L_x_243:
[----:B------:R-:W-:Y:S05]  /*6700*/  BSYNC B1 ;  /* 0x0000000000017941 */ /* 0x000fea0003800000 */
.L_x_242:
        /* <DEDUP_REMOVED lines=10> */
.L_x_245:
[----:B------:R-:W-:Y:S05]  /*67b0*/  BSYNC B1 ;  /* 0x0000000000017941 */ /* 0x000fea0003800000 */
.L_x_244:
        /* <DEDUP_REMOVED lines=9> */
.L_x_247:
[----:B------:R-:W-:Y:S05]  /*6850*/  BSYNC B1 ;  /* 0x0000000000017941 */ /* 0x000fea0003800000 */
.L_x_246:
        /* <DEDUP_REMOVED lines=9> */
.L_x_249:
[----:B------:R-:W-:Y:S05]  /*68f0*/  BSYNC B1 ;  /* 0x0000000000017941 */ /* 0x000fea0003800000 */
.L_x_248:
        /* <DEDUP_REMOVED lines=10> */
.L_x_251:
[----:B------:R-:W-:Y:S05]  /*69a0*/  BSYNC B1 ;  /* 0x0000000000017941 */ /* 0x000fea0003800000 */
.L_x_250:
        /* <DEDUP_REMOVED lines=10> */
.L_x_253:
[----:B------:R-:W-:Y:S05]  /*6a50*/  BSYNC B1 ;  /* 0x0000000000017941 */ /* 0x000fea0003800000 */
.L_x_252:
        /* <DEDUP_REMOVED lines=9> */
.L_x_255:
[----:B------:R-:W-:Y:S05]  /*6af0*/  BSYNC B1 ;  /* 0x0000000000017941 */ /* 0x000fea0003800000 */
.L_x_254:
        /* <DEDUP_REMOVED lines=9> */
.L_x_257:
[----:B------:R-:W-:Y:S05]  /*6b90*/  BSYNC B1 ;  /* 0x0000000000017941 */ /* 0x000fea0003800000 */
.L_x_256:
        /* <DEDUP_REMOVED lines=10> */
.L_x_259:
[----:B------:R-:W-:Y:S05]  /*6c40*/  BSYNC B1 ;  /* 0x0000000000017941 */ /* 0x000fea0003800000 */
.L_x_258:
        /* <DEDUP_REMOVED lines=10> */
.L_x_261:
[----:B------:R-:W-:Y:S05]  /*6cf0*/  BSYNC B1 ;  /* 0x0000000000017941 */ /* 0x000fea0003800000 */
.L_x_260:
        /* <DEDUP_REMOVED lines=9> */
.L_x_263:
[----:B------:R-:W-:Y:S05]  /*6d90*/  BSYNC B1 ;  /* 0x0000000000017941 */ /* 0x000fea0003800000 */
.L_x_262:
        /* <DEDUP_REMOVED lines=9> */
.L_x_265:
[----:B------:R-:W-:Y:S05]  /*6e30*/  BSYNC B1 ;  /* 0x0000000000017941 */ /* 0x000fea0003800000 */
.L_x_264:
        /* <DEDUP_REMOVED lines=10> */
.L_x_267:
[----:B------:R-:W-:Y:S05]  /*6ee0*/  BSYNC B1 ;  /* 0x0000000000017941 */ /* 0x000fea0003800000 */
.L_x_266:
        /* <DEDUP_REMOVED lines=10> */
.L_x_269:
[----:B------:R-:W-:Y:S05]  /*6f90*/  BSYNC B1 ;  /* 0x0000000000017941 */ /* 0x000fea0003800000 */
.L_x_268:
        /* <DEDUP_REMOVED lines=9> */
.L_x_271:
[----:B------:R-:W-:Y:S05]  /*7030*/  BSYNC B1 ;  /* 0x0000000000017941 */ /* 0x000fea0003800000 */
.L_x_270:
        /* <DEDUP_REMOVED lines=9> */
.L_x_273:
[----:B------:R-:W-:Y:S05]  /*70d0*/  BSYNC B1 ;  /* 0x0000000000017941 */ /* 0x000fea0003800000 */
.L_x_272:
        /* <DEDUP_REMOVED lines=10> */
.L_x_275:
[----:B------:R-:W-:Y:S05]  /*7180*/  BSYNC B1 ;  /* 0x0000000000017941 */ /* 0x000fea0003800000 */
.L_x_274:
        /* <DEDUP_REMOVED lines=10> */
.L_x_277:
[----:B------:R-:W-:Y:S05]  /*7230*/  BSYNC B1 ;  /* 0x0000000000017941 */ /* 0x000fea0003800000 */
.L_x_276:
[----:B01---5:R-:W-:Y:S01]  /*7240*/  LOP3.LUT R6, R152, 0xffffe000, RZ, 0xc0, !PT ;  /* 0xffffe00098067812 */ /* 0x023fe200078ec0ff */
        /* <DEDUP_REMOVED lines=8> */
.L_x_279:
[----:B------:R-:W-:Y:S05]  /*72d0*/  BSYNC B1 ;  /* 0x0000000000017941 */ /* 0x000fea0003800000 */
.L_x_278:
[----:B0-2--5:R-:W-:Y:S01]  /*72e0*/  LOP3.LUT R4, R152, 0xffffe000, RZ, 0xc0, !PT ;  /* 0xffffe00098047812 */ /* 0x025fe200078ec0ff */
[----:B------:R-:W-:Y:S01]  /*72f0*/  @P1 IMAD.MOV.U32 R5, RZ, RZ, R11 ;  /* 0x000000ffff051224 */ /* 0x000fe200078e000b */
[----:B------:R-:W-:Y:S01]  /*7300*/  ISETP.GT.AND P0, PT, R0, 0x8, P0 ;  /* 0x000000080000780c */ /* 0x000fe20000704270 */
[----:B------:R-:W-:Y:S02]  /*7310*/  BSSY B1, `(.L_x_280) ;  /* 0x0000008000017945 */ /* 0x000fe40003800000 */
[----:B------:R-:W-:Y:S01]  /*7320*/  FMUL R3, R4, R155 ;  /* 0x0000009b04037220 */ /* 0x000fe20000400000 */
[----:B------:R-:W-:-:S03]  /*7330*/  @P1 IMAD.MOV.U32 R4, RZ, RZ, R10 ;  /* 0x000000ffff041224 */ /* 0x000fc600078e000a */
[----:B------:R-:W-:-:S05]  /*7340*/  FFMA R3, R150, R154, R3 ;  /* 0x0000009a96037223 */ /* 0x000fca0000000003 */
[----:B------:R-:W-:-:S05]  /*7350*/  F2FP.TF32.F32.PACK_B R3, R3 ;  /* 0x00000003ff03723e */ /* 0x000fca00024050ff */
[----:B------:R0:W-:Y:S01]  /*7360*/  @P1 STG.E desc[UR36][R4.64+0x3e0], R3 ;  /* 0x0003e00304001986 */ /* 0x0001e2000c101924 */
[----:B------:R-:W-:Y:S05]  /*7370*/  @!P0 BRA `(.L_x_281) ;  /* 0x0000000000048947 */ /* 0x000fea0003800000 */
[----:B------:R2:W5:Y:S02]  /*7380*/  LDG.E.LTC128B R152, desc[UR36][R8.64+0x3e4] ;  /* 0x0003e42408987981 */ /* 0x000564000c1e1920 */
.L_x_281:
[----:B------:R-:W-:Y:S05]  /*7390*/  BSYNC B1 ;  /* 0x0000000000017941 */ /* 0x000fea0003800000 */
.L_x_280:
[----:B------:R-:W-:Y:S05]  /*73a0*/  @!P0 BRA `(.L_x_282) ;  /* 0x0000002400308947 */ /* 0x000fea0003800000 */
[----:B-----5:R-:W-:-:S05]  /*73b0*/  LOP3.LUT R152, R152, 0xffffe000, RZ, 0xc0, !PT ;  /* 0xffffe00098987812 */ /* 0x020fca00078ec0ff */
[----:B------:R-:W-:-:S04]  /*73c0*/  FMUL R152, R152, R155 ;  /* 0x0000009b98987220 */ /* 0x000fc80000400000 */
[----:B------:R-:W-:-:S05]  /*73d0*/  FFMA R151, R151, R154, R152 ;  /* 0x0000009a97977223 */ /* 0x000fca0000000098 */
[----:B------:R-:W-:-:S05]  /*73e0*/  F2FP.TF32.F32.PACK_B R151, R151 ;  /* 0x00000097ff97723e */ /* 0x000fca00024050ff */
[----:B------:R0:W-:Y:S01]  /*73f0*/  STG.E desc[UR36][R10.64+0x3e4], R151 ;  /* 0x0003e4970a007986 */ /* 0x0001e2000c101924 */
[----:B------:R-:W-:Y:S05]  /*7400*/  BRA `(.L_x_282) ;  /* 0x0000002400187947 */ /* 0x000fea0003800000 */
.L_x_29:
[----:B------:R-:W-:Y:S01]  /*7410*/  ISETP.GT.AND P3, PT, R3, 0x1, PT ;  /* 0x000000010300780c */ /* 0x000fe20003f64270 */
[----:B------:R-:W-:Y:S01]  /*7420*/  ULDC.64 UR4, c[0x0][0x5c0] ;  /* 0x0001700000047ab9 */ /* 0x000fe20000000a00 */
[-C--:B------:R-:W-:Y:S01]  /*7430*/  FMUL R9, R24, R154.reuse ;  /* 0x0000009a18097220 */ /* 0x080fe20000400000 */
[----:B------:R-:W-:Y:S01]  /*7440*/  LEA R4, P4, R162, UR4, 0x2 ;  /* 0x00000004a2047c11 */ /* 0x000fe2000f8810ff */
[-C--:B------:R-:W-:Y:S01]  /*7450*/  FMUL R25, R25, R154.reuse ;  /* 0x0000009a19197220 */ /* 0x080fe20000400000 */
[----:B------:R-:W-:Y:S01]  /*7460*/  ISETP.GT.AND P0, PT, R0, RZ, P3 ;  /* 0x000000ff0000720c */ /* 0x000fe20001f04270 */
[-C--:B------:R-:W-:Y:S01]  /*7470*/  FMUL R27, R27, R154.reuse ;  /* 0x0000009a1b1b7220 */ /* 0x080fe20000400000 */
[----:B------:R-:W-:Y:S01]  /*7480*/  LEA.HI.X R5, R162, UR5, R171, 0x2, P4 ;  /* 0x00000005a2057c11 */ /* 0x000fe2000a0f14ab */
[-C--:B------:R-:W-:Y:S01]  /*7490*/  FMUL R29, R29, R154.reuse ;  /* 0x0000009a1d1d7220 */ /* 0x080fe20000400000 */
[----:B------:R-:W-:Y:S01]  /*74a0*/  F2FP.TF32.F32.PACK_B R9, R9 ;  /* 0x00000009ff09723e */ /* 0x000fe200024050ff */
[-C--:B------:R-:W-:Y:S01]  /*74b0*/  FMUL R31, R31, R154.reuse ;  /* 0x0000009a1f1f7220 */ /* 0x080fe20000400000 */
[----:B------:R-:W-:Y:S01]  /*74c0*/  F2FP.TF32.F32.PACK_B R25, R25 ;  /* 0x00000019ff19723e */ /* 0x000fe200024050ff */
[----:B------:R-:W-:Y:S01]  /*74d0*/  FMUL R13, R32, R154 ;  /* 0x0000009a200d7220 */ /* 0x000fe20000400000 */
[C---:B------:R-:W-:Y:S01]  /*74e0*/  SHF.L.U64.HI R7, R10.reuse, 0x5, R11 ;  /* 0x000000050a077819 */ /* 0x040fe2000001020b */
[----:B------:R0:W-:Y:S01]  /*74f0*/  @P2 STG.E desc[UR36][R4.64], R9 ;  /* 0x0000000904002986 */ /* 0x0001e2000c101924 */
[----:B------:R-:W-:Y:S01]  /*7500*/  LEA R6, P4, R10, R4, 0x5 ;  /* 0x000000040a067211 */ /* 0x000fe200078828ff */
[-C--:B------:R-:W-:Y:S01]  /*7510*/  FMUL R11, R26, R154.reuse ;  /* 0x0000009a1a0b7220 */ /* 0x080fe20000400000 */
[C---:B------:R-:W-:Y:S01]  /*7520*/  ISETP.GT.AND P1, PT, R0.reuse, 0x8, P1 ;  /* 0x000000080000780c */ /* 0x040fe20000f24270 */
[----:B------:R-:W-:Y:S01]  /*7530*/  @P0 STG.E desc[UR36][R4.64+0x4], R25 ;  /* 0x0000041904000986 */ /* 0x000fe2000c101924 */
[----:B------:R-:W-:Y:S01]  /*7540*/  ISETP.GT.AND P2, PT, R3, 0x8, PT ;  /* 0x000000080300780c */ /* 0x000fe20003f44270 */
[----:B------:R-:W-:Y:S01]  /*7550*/  IMAD.X R7, R7, 0x1, R5, P4 ;  /* 0x0000000107077824 */ /* 0x000fe200020e0605 */
[C---:B------:R-:W-:Y:S01]  /*7560*/  ISETP.GT.AND P3, PT, R0.reuse, 0x8, P3 ;  /* 0x000000080000780c */ /* 0x040fe20001f64270 */
[-C--:B------:R-:W-:Y:S01]  /*7570*/  FMUL R33, R33, R154.reuse ;  /* 0x0000009a21217220 */ /* 0x080fe20000400000 */
[----:B------:R-:W-:Y:S01]  /*7580*/  ISETP.GT.AND P0, PT, R3, 0x9, PT ;  /* 0x000000090300780c */ /* 0x000fe20003f04270 */
[-C--:B------:R-:W-:Y:S01]  /*7590*/  FMUL R35, R35, R154.reuse ;  /* 0x0000009a23237220 */ /* 0x080fe20000400000 */
[----:B------:R-:W-:Y:S01]  /*75a0*/  ISETP.GT.AND P5, PT, R0, RZ, P2 ;  /* 0x000000ff0000720c */ /* 0x000fe200017a4270 */
[-C--:B0-----:R-:W-:Y:S01]  /*75b0*/  FMUL R9, R28, R154.reuse ;  /* 0x0000009a1c097220 */ /* 0x081fe20000400000 */
[C---:B------:R-:W-:Y:S01]  /*75c0*/  ISETP.GT.AND P4, PT, R0.reuse, RZ, P0 ;  /* 0x000000ff0000720c */ /* 0x040fe20000784270 */
[-C--:B------:R-:W-:Y:S01]  /*75d0*/  FMUL R37, R37, R154.reuse ;  /* 0x0000009a25257220 */ /* 0x080fe20000400000 */
[----:B------:R-:W-:Y:S01]  /*75e0*/  F2FP.TF32.F32.PACK_B R11, R11 ;  /* 0x0000000bff0b723e */ /* 0x000fe200024050ff */
[-C--:B------:R-:W-:Y:S01]  /*75f0*/  FMUL R39, R39, R154.reuse ;  /* 0x0000009a27277220 */ /* 0x080fe20000400000 */
[----:B------:R-:W-:Y:S01]  /*7600*/  F2FP.TF32.F32.PACK_B R27, R27 ;  /* 0x0000001bff1b723e */ /* 0x000fe200024050ff */
[-C--:B------:R-:W-:Y:S01]  /*7610*/  FMUL R41, R41, R154.reuse ;  /* 0x0000009a29297220 */ /* 0x080fe20000400000 */
[----:B------:R-:W-:Y:S01]  /*7620*/  F2FP.TF32.F32.PACK_B R9, R9 ;  /* 0x00000009ff09723e */ /* 0x000fe200024050ff */
[----:B------:R0:W-:Y:S01]  /*7630*/  @P1 STG.E desc[UR36][R6.64], R11 ;  /* 0x0000000b06001986 */ /* 0x0001e2000c101924 */
[----:B------:R-:W-:Y:S01]  /*7640*/  F2FP.TF32.F32.PACK_B R29, R29 ;  /* 0x0000001dff1d723e */ /* 0x000fe200024050ff */
[-C--:B------:R-:W-:Y:S01]  /*7650*/  FMUL R43, R43, R154.reuse ;  /* 0x0000009a2b2b7220 */ /* 0x080fe20000400000 */
[C---:B------:R-:W-:Y:S01]  /*7660*/  ISETP.GT.AND P1, PT, R3.reuse, 0x10, PT ;  /* 0x000000100300780c */ /* 0x040fe20003f24270 */
[----:B------:R-:W-:Y:S01]  /*7670*/  @P3 STG.E desc[UR36][R6.64+0x4], R27 ;  /* 0x0000041b06003986 */ /* 0x000fe2000c101924 */
[----:B------:R-:W-:Y:S01]  /*7680*/  ISETP.GT.AND P3, PT, R3, 0x11, PT ;  /* 0x000000110300780c */ /* 0x000fe20003f64270 */
[-C--:B------:R-:W-:Y:S01]  /*7690*/  FMUL R45, R45, R154.reuse ;  /* 0x0000009a2d2d7220 */ /* 0x080fe20000400000 */
[C---:B------:R-:W-:Y:S01]  /*76a0*/  ISETP.GT.AND P2, PT, R0.reuse, 0x8, P2 ;  /* 0x000000080000780c */ /* 0x040fe20001744270 */
[----:B------:R1:W-:Y:S01]  /*76b0*/  @P5 STG.E desc[UR36][R4.64+0x20], R9 ;  /* 0x0000200904005986 */ /* 0x0003e2000c101924 */
[C---:B------:R-:W-:Y:S01]  /*76c0*/  ISETP.GT.AND P0, PT, R0.reuse, 0x8, P0 ;  /* 0x000000080000780c */ /* 0x040fe20000704270 */
[-C--:B------:R-:W-:Y:S01]  /*76d0*/  FMUL R47, R47, R154.reuse ;  /* 0x0000009a2f2f7220 */ /* 0x080fe20000400000 */
[----:B------:R-:W-:Y:S01]  /*76e0*/  ISETP.GT.AND P5, PT, R0, RZ, P1 ;  /* 0x000000ff0000720c */ /* 0x000fe20000fa4270 */
[----:B------:R-:W-:Y:S01]  /*76f0*/  @P4 STG.E desc[UR36][R4.64+0x24], R29 ;  /* 0x0000241d04004986 */ /* 0x000fe2000c101924 */
[-C--:B0-----:R-:W-:Y:S01]  /*7700*/  FMUL R11, R30, R154.reuse ;  /* 0x0000009a1e0b7220 */ /* 0x081fe20000400000 */
[----:B------:R-:W-:Y:S01]  /*7710*/  ISETP.GT.AND P4, PT, R0, RZ, P3 ;  /* 0x000000ff0000720c */ /* 0x000fe20001f84270 */
[-C--:B------:R-:W-:Y:S01]  /*7720*/  FMUL R49, R49, R154.reuse ;  /* 0x0000009a31317220 */ /* 0x080fe20000400000 */
[----:B------:R-:W-:Y:S01]  /*7730*/  F2FP.TF32.F32.PACK_B R31, R31 ;  /* 0x0000001fff1f723e */ /* 0x000fe200024050ff */
[-C--:B------:R-:W-:Y:S01]  /*7740*/  FMUL R51, R51, R154.reuse ;  /* 0x0000009a33337220 */ /* 0x080fe20000400000 */
[----:B------:R-:W-:Y:S01]  /*7750*/  F2FP.TF32.F32.PACK_B R11, R11 ;  /* 0x0000000bff0b723e */ /* 0x000fe200024050ff */
[-C--:B------:R-:W-:Y:S01]  /*7760*/  FMUL R53, R53, R154.reuse ;  /* 0x0000009a35357220 */ /* 0x080fe20000400000 */
[----:B------:R-:W-:Y:S01]  /*7770*/  F2FP.TF32.F32.PACK_B R13, R13 ;  /* 0x0000000dff0d723e */ /* 0x000fe200024050ff */
[-C--:B-1----:R-:W-:Y:S01]  /*7780*/  FMUL R9, R34, R154.reuse ;  /* 0x0000009a22097220 */ /* 0x082fe20000400000 */
[----:B------:R-:W-:Y:S01]  /*7790*/  F2FP.TF32.F32.PACK_B R33, R33 ;  /* 0x00000021ff21723e */ /* 0x000fe200024050ff */
[----:B------:R0:W-:Y:S01]  /*77a0*/  @P2 STG.E desc[UR36][R6.64+0x20], R11 ;  /* 0x0000200b06002986 */ /* 0x0001e2000c101924 */
[C---:B------:R-:W-:Y:S01]  /*77b0*/  ISETP.GT.AND P1, PT, R0.reuse, 0x8, P1 ;  /* 0x000000080000780c */ /* 0x040fe20000f24270 */
[-C--:B------:R-:W-:Y:S01]  /*77c0*/  FMUL R55, R55, R154.reuse ;  /* 0x0000009a37377220 */ /* 0x080fe20000400000 */
[C---:B------:R-:W-:Y:S01]  /*77d0*/  ISETP.GT.AND P2, PT, R3.reuse, 0x19, PT ;  /* 0x000000190300780c */ /* 0x040fe20003f44270 */
[----:B------:R-:W-:Y:S01]  /*77e0*/  @P0 STG.E desc[UR36][R6.64+0x24], R31 ;  /* 0x0000241f06000986 */ /* 0x000fe2000c101924 */
[----:B------:R-:W-:Y:S01]  /*77f0*/  ISETP.GT.AND P0, PT, R3, 0x18, PT ;  /* 0x000000180300780c */ /* 0x000fe20003f04270 */
[-C--:B------:R-:W-:Y:S01]  /*7800*/  FMUL R57, R57, R154.reuse ;  /* 0x0000009a39397220 */ /* 0x080fe20000400000 */
[----:B------:R-:W-:Y:S01]  /*7810*/  F2FP.TF32.F32.PACK_B R9, R9 ;  /* 0x00000009ff09723e */ /* 0x000fe200024050ff */
[----:B------:R1:W-:Y:S01]  /*7820*/  @P5 STG.E desc[UR36][R4.64+0x40], R13 ;  /* 0x0000400d04005986 */ /* 0x0003e2000c101924 */
[C---:B------:R-:W-:Y:S01]  /*7830*/  ISETP.GT.AND P5, PT, R0.reuse, RZ, P0 ;  /* 0x000000ff0000720c */ /* 0x040fe200007a4270 */
[-C--:B------:R-:W-:Y:S01]  /*7840*/  FMUL R59, R59, R154.reuse ;  /* 0x0000009a3b3b7220 */ /* 0x080fe20000400000 */
[----:B------:R-:W-:Y:S01]  /*7850*/  F2FP.TF32.F32.PACK_B R35, R35 ;  /* 0x00000023ff23723e */ /* 0x000fe200024050ff */
[----:B------:R-:W-:Y:S01]  /*7860*/  @P4 STG.E desc[UR36][R4.64+0x44], R33 ;  /* 0x0000442104004986 */ /* 0x000fe2000c101924 */
[----:B------:R-:W-:Y:S01]  /*7870*/  ISETP.GT.AND P4, PT, R0, 0x8, P3 ;  /* 0x000000080000780c */ /* 0x000fe20001f84270 */
[-C--:B0-----:R-:W-:Y:S01]  /*7880*/  FMUL R11, R36, R154.reuse ;  /* 0x0000009a240b7220 */ /* 0x081fe20000400000 */
[----:B------:R-:W-:Y:S01]  /*7890*/  ISETP.GT.AND P3, PT, R0, RZ, P2 ;  /* 0x000000ff0000720c */ /* 0x000fe20001764270 */
[----:B------:R0:W-:Y:S01]  /*78a0*/  @P1 STG.E desc[UR36][R6.64+0x40], R9 ;  /* 0x0000400906001986 */ /* 0x0001e2000c101924 */
[----:B------:R-:W-:Y:S01]  /*78b0*/  F2FP.TF32.F32.PACK_B R37, R37 ;  /* 0x00000025ff25723e */ /* 0x000fe200024050ff */
[-C--:B------:R-:W-:Y:S01]  /*78c0*/  FMUL R61, R61, R154.reuse ;  /* 0x0000009a3d3d7220 */ /* 0x080fe20000400000 */
[----:B------:R-:W-:Y:S01]  /*78d0*/  F2FP.TF32.F32.PACK_B R11, R11 ;  /* 0x0000000bff0b723e */ /* 0x000fe200024050ff */
[-C--:B-1----:R-:W-:Y:S01]  /*78e0*/  FMUL R13, R40, R154.reuse ;  /* 0x0000009a280d7220 */ /* 0x082fe20000400000 */
[----:B------:R-:W-:Y:S01]  /*78f0*/  ISETP.GT.AND P1, PT, R3, 0x20, PT ;  /* 0x000000200300780c */ /* 0x000fe20003f24270 */
[-C--:B------:R-:W-:Y:S01]  /*7900*/  FMUL R63, R63, R154.reuse ;  /* 0x0000009a3f3f7220 */ /* 0x080fe20000400000 */
[C---:B------:R-:W-:Y:S01]  /*7910*/  ISETP.GT.AND P0, PT, R0.reuse, 0x8, P0 ;  /* 0x000000080000780c */ /* 0x040fe20000704270 */
[-C--:B------:R-:W-:Y:S01]  /*7920*/  FMUL R65, R65, R154.reuse ;  /* 0x0000009a41417220 */ /* 0x080fe20000400000 */
[----:B------:R-:W-:Y:S01]  /*7930*/  F2FP.TF32.F32.PACK_B R39, R39 ;  /* 0x00000027ff27723e */ /* 0x000fe200024050ff */
[----:B------:R-:W-:Y:S01]  /*7940*/  @P4 STG.E desc[UR36][R6.64+0x44], R35 ;  /* 0x0000442306004986 */ /* 0x000fe2000c101924 */
[----:B------:R-:W-:Y:S01]  /*7950*/  ISETP.GT.AND P4, PT, R0, 0x8, P2 ;  /* 0x000000080000780c */ /* 0x000fe20001784270 */
[-C--:B0-----:R-:W-:Y:S01]  /*7960*/  FMUL R9, R38, R154.reuse ;  /* 0x0000009a26097220 */ /* 0x081fe20000400000 */
[----:B------:R-:W-:Y:S01]  /*7970*/  ISETP.GT.AND P2, PT, R3, 0x21, PT ;  /* 0x000000210300780c */ /* 0x000fe20003f44270 */
[----:B------:R0:W-:Y:S01]  /*7980*/  @P5 STG.E desc[UR36][R4.64+0x60], R11 ;  /* 0x0000600b04005986 */ /* 0x0001e2000c101924 */
[C---:B------:R-:W-:Y:S01]  /*7990*/  ISETP.GT.AND P5, PT, R0.reuse, RZ, P1 ;  /* 0x000000ff0000720c */ /* 0x040fe20000fa4270 */
[-C--:B------:R-:W-:Y:S01]  /*79a0*/  FMUL R67, R67, R154.reuse ;  /* 0x0000009a43437220 */ /* 0x080fe20000400000 */
[----:B------:R-:W-:Y:S01]  /*79b0*/  F2FP.TF32.F32.PACK_B R9, R9 ;  /* 0x00000009ff09723e */ /* 0x000fe200024050ff */
[----:B------:R-:W-:Y:S01]  /*79c0*/  @P3 STG.E desc[UR36][R4.64+0x64], R37 ;  /* 0x0000642504003986 */ /* 0x000fe2000c101924 */
[C---:B------:R-:W-:Y:S01]  /*79d0*/  ISETP.GT.AND P3, PT, R0.reuse, RZ, P2 ;  /* 0x000000ff0000720c */ /* 0x040fe20001764270 */
[-C--:B------:R-:W-:Y:S01]  /*79e0*/  FMUL R69, R69, R154.reuse ;  /* 0x0000009a45457220 */ /* 0x080fe20000400000 */
[----:B------:R-:W-:Y:S01]  /*79f0*/  F2FP.TF32.F32.PACK_B R13, R13 ;  /* 0x0000000dff0d723e */ /* 0x000fe200024050ff */
[----:B------:R1:W-:Y:S01]  /*7a00*/  @P0 STG.E desc[UR36][R6.64+0x60], R9 ;  /* 0x0000600906000986 */ /* 0x0003e2000c101924 */
[----:B------:R-:W-:Y:S01]  /*7a10*/  F2FP.TF32.F32.PACK_B R41, R41 ;  /* 0x00000029ff29723e */ /* 0x000fe200024050ff */
[-C--:B------:R-:W-:Y:S01]  /*7a20*/  FMUL R71, R71, R154.reuse ;  /* 0x0000009a47477220 */ /* 0x080fe20000400000 */
[C---:B------:R-:W-:Y:S01]  /*7a30*/  ISETP.GT.AND P0, PT, R3.reuse, 0x28, PT ;  /* 0x000000280300780c */ /* 0x040fe20003f04270 */
[----:B------:R-:W-:Y:S01]  /*7a40*/  @P4 STG.E desc[UR36][R6.64+0x64], R39 ;  /* 0x0000642706004986 */ /* 0x000fe2000c101924 */
[----:B------:R-:W-:Y:S01]  /*7a50*/  ISETP.GT.AND P1, PT, R0, 0x8, P1 ;  /* 0x000000080000780c */ /* 0x000fe20000f24270 */
[-C--:B0-----:R-:W-:Y:S01]  /*7a60*/  FMUL R11, R44, R154.reuse ;  /* 0x0000009a2c0b7220 */ /* 0x081fe20000400000 */
[C---:B------:R-:W-:Y:S01]  /*7a70*/  ISETP.GT.AND P4, PT, R0.reuse, 0x8, P2 ;  /* 0x000000080000780c */ /* 0x040fe20001784270 */
[----:B------:R0:W-:Y:S01]  /*7a80*/  @P5 STG.E desc[UR36][R4.64+0x80], R13 ;  /* 0x0000800d04005986 */ /* 0x0001e2000c101924 */
[----:B------:R-:W-:Y:S01]  /*7a90*/  ISETP.GT.AND P2, PT, R3, 0x29, PT ;  /* 0x000000290300780c */ /* 0x000fe20003f44270 */
[-C--:B------:R-:W-:Y:S01]  /*7aa0*/  FMUL R73, R73, R154.reuse ;  /* 0x0000009a49497220 */ /* 0x080fe20000400000 */
[----:B------:R-:W-:Y:S01]  /*7ab0*/  ISETP.GT.AND P5, PT, R0, RZ, P0 ;  /* 0x000000ff0000720c */ /* 0x000fe200007a4270 */
[-C--:B-1----:R-:W-:Y:S01]  /*7ac0*/  FMUL R9, R42, R154.reuse ;  /* 0x0000009a2a097220 */ /* 0x082fe20000400000 */
[----:B------:R-:W-:Y:S01]  /*7ad0*/  @P3 STG.E desc[UR36][R4.64+0x84], R41 ;  /* 0x0000842904003986 */ /* 0x000fe2000c101924 */
[----:B------:R-:W-:Y:S01]  /*7ae0*/  ISETP.GT.AND P3, PT, R0, RZ, P2 ;  /* 0x000000ff0000720c */ /* 0x000fe20001764270 */
[-C--:B------:R-:W-:Y:S01]  /*7af0*/  FMUL R75, R75, R154.reuse ;  /* 0x0000009a4b4b7220 */ /* 0x080fe20000400000 */
[----:B------:R-:W-:Y:S01]  /*7b00*/  F2FP.TF32.F32.PACK_B R43, R43 ;  /* 0x0000002bff2b723e */ /* 0x000fe200024050ff */
[-C--:B------:R-:W-:Y:S01]  /*7b10*/  FMUL R77, R77, R154.reuse ;  /* 0x0000009a4d4d7220 */ /* 0x080fe20000400000 */
[----:B------:R-:W-:Y:S01]  /*7b20*/  F2FP.TF32.F32.PACK_B R9, R9 ;  /* 0x00000009ff09723e */ /* 0x000fe200024050ff */
[-C--:B------:R-:W-:Y:S01]  /*7b30*/  FMUL R79, R79, R154.reuse ;  /* 0x0000009a4f4f7220 */ /* 0x080fe20000400000 */
[----:B------:R-:W-:Y:S01]  /*7b40*/  F2FP.TF32.F32.PACK_B R11, R11 ;  /* 0x0000000bff0b723e */ /* 0x000fe200024050ff */
[-C--:B0-----:R-:W-:Y:S01]  /*7b50*/  FMUL R13, R48, R154.reuse ;  /* 0x0000009a300d7220 */ /* 0x081fe20000400000 */
[----:B------:R-:W-:Y:S01]  /*7b60*/  F2FP.TF32.F32.PACK_B R45, R45 ;  /* 0x0000002dff2d723e */ /* 0x000fe200024050ff */
[----:B------:R0:W-:Y:S01]  /*7b70*/  @P1 STG.E desc[UR36][R6.64+0x80], R9 ;  /* 0x0000800906001986 */ /* 0x0001e2000c101924 */
[----:B------:R-:W-:Y:S01]  /*7b80*/  ISETP.GT.AND P1, PT, R3, 0x30, PT ;  /* 0x000000300300780c */ /* 0x000fe20003f24270 */
[-C--:B------:R-:W-:Y:S01]  /*7b90*/  FMUL R81, R81, R154.reuse ;  /* 0x0000009a51517220 */ /* 0x080fe20000400000 */
[C---:B------:R-:W-:Y:S01]  /*7ba0*/  ISETP.GT.AND P0, PT, R0.reuse, 0x8, P0 ;  /* 0x000000080000780c */ /* 0x040fe20000704270 */
[----:B------:R-:W-:Y:S01]  /*7bb0*/  @P4 STG.E desc[UR36][R6.64+0x84], R43 ;  /* 0x0000842b06004986 */ /* 0x000fe2000c101924 */
[C---:B------:R-:W-:Y:S01]  /*7bc0*/  ISETP.GT.AND P4, PT, R0.reuse, 0x8, P2 ;  /* 0x000000080000780c */ /* 0x040fe20001784270 */
[-C--:B------:R-:W-:Y:S01]  /*7bd0*/  FMUL R83, R83, R154.reuse ;  /* 0x0000009a53537220 */ /* 0x080fe20000400000 */
[----:B------:R-:W-:Y:S01]  /*7be0*/  ISETP.GT.AND P2, PT, R3, 0x31, PT ;  /* 0x000000310300780c */ /* 0x000fe20003f44270 */
[----:B------:R1:W-:Y:S01]  /*7bf0*/  @P5 STG.E desc[UR36][R4.64+0xa0], R11 ;  /* 0x0000a00b04005986 */ /* 0x0003e2000c101924 */
[----:B------:R-:W-:Y:S01]  /*7c00*/  ISETP.GT.AND P5, PT, R0, RZ, P1 ;  /* 0x000000ff0000720c */ /* 0x000fe20000fa4270 */
[-C--:B------:R-:W-:Y:S01]  /*7c10*/  FMUL R85, R85, R154.reuse ;  /* 0x0000009a55557220 */ /* 0x080fe20000400000 */
[----:B------:R-:W-:Y:S01]  /*7c20*/  F2FP.TF32.F32.PACK_B R47, R47 ;  /* 0x0000002fff2f723e */ /* 0x000fe200024050ff */
[-C--:B0-----:R-:W-:Y:S01]  /*7c30*/  FMUL R9, R46, R154.reuse ;  /* 0x0000009a2e097220 */ /* 0x081fe20000400000 */
        /* <DEDUP_REMOVED lines=9> */
[C---:B------:R-:W-:Y:S01]  /*7cd0*/  ISETP.GT.AND P1, PT, R0.reuse, 0x8, P1 ;  /* 0x000000080000780c */ /* 0x040fe20000f24270 */
[----:B------:R0:W-:Y:S01]  /*7ce0*/  @P0 STG.E desc[UR36][R6.64+0xa0], R9 ;  /* 0x0000a00906000986 */ /* 0x0001e2000c101924 */
[----:B------:R-:W-:Y:S01]  /*7cf0*/  ISETP.GT.AND P0, PT, R3, 0x38, PT ;  /* 0x000000380300780c */ /* 0x000fe20003f04270 */
[-C--:B------:R-:W-:Y:S01]  /*7d00*/  FMUL R93, R93, R154.reuse ;  /* 0x0000009a5d5d7220 */ /* 0x080fe20000400000 */
[----:B------:R-:W-:Y:S01]  /*7d10*/  F2FP.TF32.F32.PACK_B R51, R51 ;  /* 0x00000033ff33723e */ /* 0x000fe200024050ff */
        /* <DEDUP_REMOVED lines=10> */
[C---:B------:R-:W-:Y:S01]  /*7dc0*/  ISETP.GT.AND P3, PT, R0.reuse, RZ, P2 ;  /* 0x000000ff0000720c */ /* 0x040fe20001764270 */
[-C--:B------:R-:W-:Y:S01]  /*7dd0*/  FMUL R99, R99, R154.reuse ;  /* 0x0000009a63637220 */ /* 0x080fe20000400000 */
[----:B------:R-:W-:Y:S01]  /*7de0*/  F2FP.TF32.F32.PACK_B R53, R53 ;  /* 0x00000035ff35723e */ /* 0x000fe200024050ff */
[-C--:B------:R-:W-:Y:S01]  /*7df0*/  FMUL R101, R101, R154.reuse ;  /* 0x0000009a65657220 */ /* 0x080fe20000400000 */
[----:B------:R-:W-:Y:S01]  /*7e00*/  F2FP.TF32.F32.PACK_B R9, R9 ;  /* 0x00000009ff09723e */ /* 0x000fe200024050ff */
[-C--:B------:R-:W-:Y:S01]  /*7e10*/  FMUL R103, R103, R154.reuse ;  /* 0x0000009a67677220 */ /* 0x080fe20000400000 */
[----:B------:R-:W-:Y:S01]  /*7e20*/  ISETP.GT.AND P0, PT, R0, 0x8, P0 ;  /* 0x000000080000780c */ /* 0x000fe20000704270 */
[-C--:B-1----:R-:W-:Y:S01]  /*7e30*/  FMUL R13, R56, R154.reuse ;  /* 0x0000009a380d7220 */ /* 0x082fe20000400000 */
[----:B------:R-:W-:Y:S01]  /*7e40*/  F2FP.TF32.F32.PACK_B R55, R55 ;  /* 0x00000037ff37723e */ /* 0x000fe200024050ff */
        /* <DEDUP_REMOVED lines=16> */
[----:B------:R-:W-:Y:S01]  /*7f50*/  ISETP.GT.AND P1, PT, R0, 0x8, P1 ;  /* 0x000000080000780c */ /* 0x000fe20000f24270 */
[-C--:B------:R-:W-:Y:S01]  /*7f60*/  FMUL R113, R113, R154.reuse ;  /* 0x0000009a71717220 */ /* 0x080fe20000400000 */
[----:B------:R-:W-:Y:S01]  /*7f70*/  F2FP.TF32.F32.PACK_B R9, R9 ;  /* 0x00000009ff09723e */ /* 0x000fe200024050ff */
[-C--:B------:R-:W-:Y:S01]  /*7f80*/  FMUL R115, R115, R154.reuse ;  /* 0x0000009a73737220 */ /* 0x080fe20000400000 */
[-C--:B-1----:R-:W-:Y:S01]  /*7f90*/  FMUL R11, R60, R154.reuse ;  /* 0x0000009a3c0b7220 */ /* 0x082fe20000400000 */
[----:B------:R-:W-:Y:S01]  /*7fa0*/  F2FP.TF32.F32.PACK_B R59, R59 ;  /* 0x0000003bff3b723e */ /* 0x000fe200024050ff */
[-C--:B------:R-:W-:Y:S01]  /*7fb0*/  FMUL R117, R117, R154.reuse ;  /* 0x0000009a75757220 */ /* 0x080fe20000400000 */
        /* <DEDUP_REMOVED lines=58> */
[----:B0-----:R-:W-:Y:S01]  /*8360*/  FMUL R9, R66, R154 ;  /* 0x0000009a42097220 */ /* 0x001fe20000400000 */
[----:B------:R-:W-:Y:S01]  /*8370*/  @P3 STG.E desc[UR36][R4.64+0x144], R65 ;  /* 0x0001444104003986 */ /* 0x000fe2000c101924 */
[----:B------:R-:W-:-:S02]  /*8380*/  ISETP.GT.AND P3, PT, R0, RZ, P2 ;  /* 0x000000ff0000720c */ /* 0x000fc40001764270 */
[----:B------:R-:W-:Y:S02]  /*8390*/  ISETP.GT.AND P0, PT, R0, 0x8, P0 ;  /* 0x000000080000780c */ /* 0x000fe40000704270 */
[----:B------:R-:W-:Y:S01]  /*83a0*/  F2FP.TF32.F32.PACK_B R9, R9 ;  /* 0x00000009ff09723e */ /* 0x000fe200024050ff */
[----:B-1----:R-:W-:Y:S01]  /*83b0*/  FMUL R13, R72, R154 ;  /* 0x0000009a480d7220 */ /* 0x002fe20000400000 */
[----:B------:R-:W-:-:S03]  /*83c0*/  F2FP.TF32.F32.PACK_B R71, R71 ;  /* 0x00000047ff47723e */ /* 0x000fc600024050ff */
[----:B------:R0:W-:Y:S01]  /*83d0*/  @P1 STG.E desc[UR36][R6.64+0x140], R9 ;  /* 0x0001400906001986 */ /* 0x0001e2000c101924 */
[C---:B------:R-:W-:Y:S02]  /*83e0*/  ISETP.GT.AND P1, PT, R3.reuse, 0x60, PT ;  /* 0x000000600300780c */ /* 0x040fe40003f24270 */
[----:B------:R-:W-:Y:S01]  /*83f0*/  F2FP.TF32.F32.PACK_B R13, R13 ;  /* 0x0000000dff0d723e */ /* 0x000fe200024050ff */
[----:B------:R-:W-:Y:S01]  /*8400*/  @P4 STG.E desc[UR36][R6.64+0x144], R67 ;  /* 0x0001444306004986 */ /* 0x000fe2000c101924 */
[C---:B------:R-:W-:Y:S02]  /*8410*/  ISETP.GT.AND P4, PT, R0.reuse, 0x8, P2 ;  /* 0x000000080000780c */ /* 0x040fe40001784270 */
[----:B------:R-:W-:Y:S01]  /*8420*/  ISETP.GT.AND P2, PT, R3, 0x61, PT ;  /* 0x000000610300780c */ /* 0x000fe20003f44270 */
[----:B------:R1:W-:Y:S01]  /*8430*/  @P5 STG.E desc[UR36][R4.64+0x160], R11 ;  /* 0x0001600b04005986 */ /* 0x0003e2000c101924 */
[----:B------:R-:W-:Y:S02]  /*8440*/  ISETP.GT.AND P5, PT, R0, RZ, P1 ;  /* 0x000000ff0000720c */ /* 0x000fe40000fa4270 */
        /* <DEDUP_REMOVED lines=257> */
[----:B------:R-:W-:Y:S01]  /*9460*/  @P3 STG.E desc[UR36][R4.64+0x364], R133 ;  /* 0x0003648504003986 */ /* 0x000fe2000c101924 */
[----:B0-----:R-:W-:Y:S01]  /*9470*/  FMUL R9, R134, R154 ;  /* 0x0000009a86097220 */ /* 0x001fe20000400000 */
[----:B------:R-:W-:-:S02]  /*9480*/  ISETP.GT.AND P3, PT, R0, RZ, P2 ;  /* 0x000000ff0000720c */ /* 0x000fc40001764270 */
[----:B------:R-:W-:Y:S02]  /*9490*/  ISETP.GT.AND P1, PT, R0, 0x8, P1 ;  /* 0x000000080000780c */ /* 0x000fe40000f24270 */
[----:B------:R-:W-:Y:S01]  /*94a0*/  F2FP.TF32.F32.PACK_B R9, R9 ;  /* 0x00000009ff09723e */ /* 0x000fe200024050ff */
[----:B-1----:R-:W-:Y:S01]  /*94b0*/  FMUL R11, R140, R154 ;  /* 0x0000009a8c0b7220 */ /* 0x002fe20000400000 */
[----:B------:R-:W-:-:S03]  /*94c0*/  F2FP.TF32.F32.PACK_B R139, R139 ;  /* 0x0000008bff8b723e */ /* 0x000fc600024050ff */
[----:B------:R0:W-:Y:S01]  /*94d0*/  @P0 STG.E desc[UR36][R6.64+0x360], R9 ;  /* 0x0003600906000986 */ /* 0x0001e2000c101924 */
[----:B------:R-:W-:Y:S02]  /*94e0*/  F2FP.TF32.F32.PACK_B R141, R141 ;  /* 0x0000008dff8d723e */ /* 0x000fe400024050ff */
[----:B------:R-:W-:Y:S01]  /*94f0*/  F2FP.TF32.F32.PACK_B R11, R11 ;  /* 0x0000000bff0b723e */ /* 0x000fe200024050ff */
[----:B------:R-:W-:Y:S01]  /*9500*/  @P4 STG.E desc[UR36][R6.64+0x364], R135 ;  /* 0x0003648706004986 */ /* 0x000fe2000c101924 */
[C---:B------:R-:W-:Y:S02]  /*9510*/  ISETP.GT.AND P4, PT, R3.reuse, 0xe8, PT ;  /* 0x000000e80300780c */ /* 0x040fe40003f84270 */
[----:B------:R-:W-:Y:S01]  /*9520*/  F2FP.TF32.F32.PACK_B R143, R143 ;  /* 0x0000008fff8f723e */ /* 0x000fe200024050ff */
[----:B------:R1:W-:Y:S01]  /*9530*/  @P5 STG.E desc[UR36][R4.64+0x380], R13 ;  /* 0x0003800d04005986 */ /* 0x0003e2000c101924 */
[----:B------:R-:W-:Y:S02]  /*9540*/  ISETP.GT.AND P5, PT, R3, 0xe9, PT ;  /* 0x000000e90300780c */ /* 0x000fe40003fa4270 */
[----:B------:R-:W-:Y:S01]  /*9550*/  F2FP.TF32.F32.PACK_B R145, R145 ;  /* 0x00000091ff91723e */ /* 0x000fe200024050ff */
[----:B------:R-:W-:Y:S01]  /*9560*/  @P3 STG.E desc[UR36][R4.64+0x384], R137 ;  /* 0x0003848904003986 */ /* 0x000fe2000c101924 */
[----:B------:R-:W-:Y:S01]  /*9570*/  ISETP.GT.AND P3, PT, R0, 0x8, P2 ;  /* 0x000000080000780c */ /* 0x000fe20001764270 */
[----:B0-----:R-:W-:Y:S01]  /*9580*/  FMUL R9, R138, R154 ;  /* 0x0000009a8a097220 */ /* 0x001fe20000400000 */
[----:B------:R-:W-:-:S02]  /*9590*/  ISETP.GT.AND P2, PT, R0, RZ, P4 ;  /* 0x000000ff0000720c */ /* 0x000fc40002744270 */
[C---:B------:R-:W-:Y:S02]  /*95a0*/  ISETP.GT.AND P0, PT, R0.reuse, RZ, P5 ;  /* 0x000000ff0000720c */ /* 0x040fe40002f04270 */
[----:B------:R-:W-:Y:S01]  /*95b0*/  ISETP.GT.AND P4, PT, R0, 0x8, P4 ;  /* 0x000000080000780c */ /* 0x000fe20002784270 */
[----:B-1----:R-:W-:Y:S01]  /*95c0*/  FMUL R13, R142, R154 ;  /* 0x0000009a8e0d7220 */ /* 0x002fe20000400000 */
[----:B------:R-:W-:Y:S02]  /*95d0*/  ISETP.GT.AND P5, PT, R0, 0x8, P5 ;  /* 0x000000080000780c */ /* 0x000fe40002fa4270 */
[----:B------:R-:W-:Y:S02]  /*95e0*/  F2FP.TF32.F32.PACK_B R9, R9 ;  /* 0x00000009ff09723e */ /* 0x000fe400024050ff */
[----:B------:R-:W-:Y:S02]  /*95f0*/  F2FP.TF32.F32.PACK_B R13, R13 ;  /* 0x0000000dff0d723e */ /* 0x000fe400024050ff */
[----:B------:R-:W-:Y:S01]  /*9600*/  F2FP.TF32.F32.PACK_B R147, R147 ;  /* 0x00000093ff93723e */ /* 0x000fe200024050ff */
[----:B------:R0:W-:Y:S01]  /*9610*/  @P1 STG.E desc[UR36][R6.64+0x380], R9 ;  /* 0x0003800906001986 */ /* 0x0001e2000c101924 */
[----:B------:R-:W-:-:S02]  /*9620*/  ISETP.GT.AND P1, PT, R3, 0xf8, PT ;  /* 0x000000f80300780c */ /* 0x000fc40003f24270 */
[----:B------:R-:W-:Y:S01]  /*9630*/  F2FP.TF32.F32.PACK_B R149, R149 ;  /* 0x00000095ff95723e */ /* 0x000fe200024050ff */
[----:B------:R-:W-:Y:S01]  /*9640*/  @P3 STG.E desc[UR36][R6.64+0x384], R139 ;  /* 0x0003848b06003986 */ /* 0x000fe2000c101924 */
[C---:B------:R-:W-:Y:S02]  /*9650*/  ISETP.GT.AND P3, PT, R3.reuse, 0xf0, PT ;  /* 0x000000f00300780c */ /* 0x040fe40003f64270 */
[----:B------:R-:W-:Y:S01]  /*9660*/  F2FP.TF32.F32.PACK_B R151, R151 ;  /* 0x00000097ff97723e */ /* 0x000fe200024050ff */
[----:B------:R1:W-:Y:S01]  /*9670*/  @P2 STG.E desc[UR36][R4.64+0x3a0], R11 ;  /* 0x0003a00b04002986 */ /* 0x0003e2000c101924 */
[----:B------:R-:W-:-:S03]  /*9680*/  ISETP.GT.AND P2, PT, R3, 0xf1, PT ;  /* 0x000000f10300780c */ /* 0x000fc60003f44270 */
[----:B------:R-:W-:Y:S01]  /*9690*/  @P0 STG.E desc[UR36][R4.64+0x3a4], R141 ;  /* 0x0003a48d04000986 */ /* 0x000fe2000c101924 */
[----:B------:R-:W-:Y:S01]  /*96a0*/  ISETP.GT.AND P0, PT, R3, 0xf9, PT ;  /* 0x000000f90300780c */ /* 0x000fe20003f04270 */
[-C--:B------:R-:W-:Y:S01]  /*96b0*/  FMUL R3, R144, R154.reuse ;  /* 0x0000009a90037220 */ /* 0x080fe20000400000 */
[-C--:B0-----:R-:W-:Y:S01]  /*96c0*/  FMUL R9, R146, R154.reuse ;  /* 0x0000009a92097220 */ /* 0x081fe20000400000 */
[----:B------:R0:W-:Y:S01]  /*96d0*/  @P4 STG.E desc[UR36][R6.64+0x3a0], R13 ;  /* 0x0003a00d06004986 */ /* 0x0001e2000c101924 */
[C---:B------:R-:W-:Y:S02]  /*96e0*/  ISETP.GT.AND P4, PT, R0.reuse, RZ, P2 ;  /* 0x000000ff0000720c */ /* 0x040fe40001784270 */
[----:B------:R-:W-:Y:S01]  /*96f0*/  F2FP.TF32.F32.PACK_B R3, R3 ;  /* 0x00000003ff03723e */ /* 0x000fe200024050ff */
[----:B------:R-:W-:Y:S01]  /*9700*/  @P5 STG.E desc[UR36][R6.64+0x3a4], R143 ;  /* 0x0003a48f06005986 */ /* 0x000fe2000c101924 */
[----:B------:R-:W-:Y:S01]  /*9710*/  ISETP.GT.AND P5, PT, R0, RZ, P3 ;  /* 0x000000ff0000720c */ /* 0x000fe20001fa4270 */
[----:B-1----:R-:W-:Y:S01]  /*9720*/  FMUL R11, R148, R154 ;  /* 0x0000009a940b7220 */ /* 0x002fe20000400000 */
[----:B------:R-:W-:-:S02]  /*9730*/  ISETP.GT.AND P3, PT, R0, 0x8, P3 ;  /* 0x000000080000780c */ /* 0x000fc40001f64270 */
[----:B------:R-:W-:Y:S02]  /*9740*/  ISETP.GT.AND P2, PT, R0, 0x8, P2 ;  /* 0x000000080000780c */ /* 0x000fe40001744270 */
[----:B------:R-:W-:Y:S01]  /*9750*/  F2FP.TF32.F32.PACK_B R9, R9 ;  /* 0x00000009ff09723e */ /* 0x000fe200024050ff */
[----:B0-----:R-:W-:Y:S01]  /*9760*/  FMUL R13, R150, R154 ;  /* 0x0000009a960d7220 */ /* 0x001fe20000400000 */
[----:B------:R-:W-:-:S04]  /*9770*/  F2FP.TF32.F32.PACK_B R11, R11 ;  /* 0x0000000bff0b723e */ /* 0x000fc800024050ff */
[----:B------:R-:W-:Y:S01]  /*9780*/  F2FP.TF32.F32.PACK_B R13, R13 ;  /* 0x0000000dff0d723e */ /* 0x000fe200024050ff */
[----:B------:R-:W-:Y:S01]  /*9790*/  @P5 STG.E desc[UR36][R4.64+0x3c0], R3 ;  /* 0x0003c00304005986 */ /* 0x000fe2000c101924 */
[C---:B------:R-:W-:Y:S02]  /*97a0*/  ISETP.GT.AND P5, PT, R0.reuse, RZ, P1 ;  /* 0x000000ff0000720c */ /* 0x040fe40000fa4270 */
[C---:B------:R-:W-:Y:S01]  /*97b0*/  ISETP.GT.AND P1, PT, R0.reuse, 0x8, P1 ;  /* 0x000000080000780c */ /* 0x040fe20000f24270 */
[----:B------:R-:W-:Y:S01]  /*97c0*/  @P4 STG.E desc[UR36][R4.64+0x3c4], R145 ;  /* 0x0003c49104004986 */ /* 0x000fe2000c101924 */
[C---:B------:R-:W-:Y:S02]  /*97d0*/  ISETP.GT.AND P4, PT, R0.reuse, RZ, P0 ;  /* 0x000000ff0000720c */ /* 0x040fe40000784270 */
[----:B------:R-:W-:Y:S01]  /*97e0*/  ISETP.GT.AND P0, PT, R0, 0x8, P0 ;  /* 0x000000080000780c */ /* 0x000fe20000704270 */
[----:B------:R-:W-:Y:S04]  /*97f0*/  @P3 STG.E desc[UR36][R6.64+0x3c0], R9 ;  /* 0x0003c00906003986 */ /* 0x000fe8000c101924 */
[----:B------:R-:W-:Y:S04]  /*9800*/  @P2 STG.E desc[UR36][R6.64+0x3c4], R147 ;  /* 0x0003c49306002986 */ /* 0x000fe8000c101924 */
[----:B------:R-:W-:Y:S04]  /*9810*/  @P5 STG.E desc[UR36][R4.64+0x3e0], R11 ;  /* 0x0003e00b04005986 */ /* 0x000fe8000c101924 */
[----:B------:R0:W-:Y:S02]  /*9820*/  @P4 STG.E desc[UR36][R4.64+0x3e4], R149 ;  /* 0x0003e49504004986 */ /* 0x0001e4000c101924 */
[----:B0-----:R-:W-:-:S02]  /*9830*/  @P1 IMAD.MOV.U32 R4, RZ, RZ, R6 ;  /* 0x000000ffff041224 */ /* 0x001fc400078e0006 */
[----:B------:R-:W-:-:S05]  /*9840*/  @P1 IMAD.MOV.U32 R5, RZ, RZ, R7 ;  /* 0x000000ffff051224 */ /* 0x000fca00078e0007 */
[----:B------:R0:W-:Y:S04]  /*9850*/  @P1 STG.E desc[UR36][R4.64+0x3e0], R13 ;  /* 0x0003e00d04001986 */ /* 0x0001e8000c101924 */
[----:B------:R0:W-:Y:S02]  /*9860*/  @P0 STG.E desc[UR36][R6.64+0x3e4], R151 ;  /* 0x0003e49706000986 */ /* 0x0001e4000c101924 */
.L_x_282:
[----:B------:R-:W-:Y:S05]  /*9870*/  BSYNC B0 ;  /* 0x0000000000007941 */ /* 0x000fea0003800000 */
.L_x_28:
[----:B------:R-:W-:Y:S01]  /*9880*/  ULDC UR4, c[0x0][0xc] ;  /* 0x0000030000047ab9 */ /* 0x000fe20000000800 */
[----:B------:R-:W-:Y:S01]  /*9890*/  ULDC UR5, c[0x0][0x10] ;  /* 0x0000040000057ab9 */ /* 0x000fe20000000800 */
[----:B0-----:R-:W0:Y:S01]  /*98a0*/  LDC R3, c[0x0][0x14] ;  /* 0x00000500ff037b82 */ /* 0x001e220000000800 */
[----:B------:R-:W-:Y:S01]  /*98b0*/  UIMAD.WIDE.U32 UR4, UR4, UR5, URZ ;  /* 0x00000005040472a5 */ /* 0x000fe2000f8e003f */
[----:B------:R-:W-:Y:S01]  /*98c0*/  PRMT R0, RZ, 0x7610, R0 ;  /* 0x00007610ff007816 */ /* 0x000fe20000000000 */
[----:B-----5:R-:W-:Y:S02]  /*98d0*/  IMAD.MOV.U32 R152, RZ, RZ, -0x1 ;  /* 0xffffffffff987424 */ /* 0x020fe400078e00ff */
[----:B------:R-:W-:Y:S02]  /*98e0*/  IMAD.MOV.U32 R23, RZ, RZ, -0x1 ;  /* 0xffffffffff177424 */ /* 0x000fe400078e00ff */
[----:B0-----:R-:W-:-:S04]  /*98f0*/  IMAD.WIDE.U32 R16, R3, UR4, R16 ;  /* 0x0000000403107c25 */ /* 0x001fc8000f8e0010 */
[----:B------:R-:W-:Y:S01]  /*9900*/  IMAD R3, R3, UR5, RZ ;  /* 0x0000000503037c24 */ /* 0x000fe2000f8e02ff */
[----:B------:R-:W-:Y:S02]  /*9910*/  ULDC.64 UR4, c[0x0][0x650] ;  /* 0x0001940000047ab9 */ /* 0x000fe40000000a00 */
[----:B------:R-:W-:Y:S01]  /*9920*/  ISETP.GE.U32.AND P0, PT, R16, UR4, PT ;  /* 0x0000000410007c0c */ /* 0x000fe2000bf06070 */
[----:B------:R-:W-:-:S05]  /*9930*/  IMAD.IADD R17, R17, 0x1, R3 ;  /* 0x0000000111117824 */ /* 0x000fca00078e0203 */
[----:B------:R-:W-:-:S13]  /*9940*/  ISETP.GE.U32.AND.EX P0, PT, R17, UR5, PT, P0 ;  /* 0x0000000511007c0c */ /* 0x000fda000bf06100 */
[----:B------:R-:W-:Y:S05]  /*9950*/  @P0 BRA `(.L_x_283) ;  /* 0x0000000400640947 */ /* 0x000fea0003800000 */
[----:B------:R-:W0:Y:S01]  /*9960*/  S2R R12, SR_CTAID.X ;  /* 0x00000000000c7919 */ /* 0x000e220000002500 */
[----:B----4-:R-:W4:Y:S01]  /*9970*/  LDC.64 R10, c[0x0][0x628] ;  /* 0x00018a00ff0a7b82 */ /* 0x010f220000000a00 */
[----:B------:R-:W-:Y:S01]  /*9980*/  ULDC UR4, c[0x0][0x150] ;  /* 0x0000540000047ab9 */ /* 0x000fe20000000800 */
[----:B-123--:R-:W-:Y:S01]  /*9990*/  IMAD.MOV.U32 R8, RZ, RZ, R16 ;  /* 0x000000ffff087224 */ /* 0x00efe200078e0010 */
[----:B------:R-:W1:Y:S01]  /*99a0*/  S2R R24, SR_CTAID.Y ;  /* 0x0000000000187919 */ /* 0x000e620000002600 */
[----:B------:R-:W-:-:S04]  /*99b0*/  IMAD.MOV.U32 R9, RZ, RZ, R17 ;  /* 0x000000ffff097224 */ /* 0x000fc800078e0011 */
[----:B------:R-:W2:Y:S08]  /*99c0*/  LDC R21, c[0x0][0x144] ;  /* 0x00005100ff157b82 */ /* 0x000eb00000000800 */
[----:B------:R-:W3:Y:S08]  /*99d0*/  LDC R0, c[0x0][0x630] ;  /* 0x00018c00ff007b82 */ /* 0x000ef00000000800 */
[----:B------:R-:W1:Y:S01]  /*99e0*/  LDC.64 R14, c[0x0][0x620] ;  /* 0x00018800ff0e7b82 */ /* 0x000e620000000a00 */
[----:B----4-:R-:W-:-:S04]  /*99f0*/  ISETP.NE.U32.AND P0, PT, R10, RZ, PT ;  /* 0x000000ff0a00720c */ /* 0x010fc80003f05070 */
[----:B------:R-:W-:Y:S02]  /*9a00*/  ISETP.NE.AND.EX P0, PT, R11, RZ, PT, P0 ;  /* 0x000000ff0b00720c */ /* 0x000fe40003f05300 */
[----:B0-----:R-:W-:-:S05]  /*9a10*/  I2FP.F32.U32 R3, R12 ;  /* 0x0000000c00037245 */ /* 0x001fca0000201000 */
[----:B------:R-:W-:-:S04]  /*9a20*/  FMUL R3, R3, UR4 ;  /* 0x0000000403037c20 */ /* 0x000fc80008400000 */
[----:B------:R0:W4:Y:S02]  /*9a30*/  F2I.U32.TRUNC.NTZ R20, R3 ;  /* 0x0000000300147305 */ /* 0x000124000020f000 */
[----:B--23--:R-:W-:Y:S05]  /*9a40*/  @!P0 BRA `(.L_x_284) ;  /* 0x0000000000288947 */ /* 0x00cfea0003800000 */
[----:B0-----:R-:W0:Y:S02]  /*9a50*/  LDC R3, c[0x0][0x634] ;  /* 0x00018d00ff037b82 */ /* 0x001e240000000800 */
        /* <DEDUP_REMOVED lines=9> */
.L_x_284:
[----:B------:R-:W2:Y:S01]  /*9af0*/  LDC.64 R30, c[0x0][0x640] ;  /* 0x00019000ff1e7b82 */ /* 0x000ea20000000a00 */
[-CC-:B------:R-:W-:Y:S01]  /*9b00*/  SHF.R.U64 R23, R8, R0.reuse, R9.reuse ;  /* 0x0000000008177219 */ /* 0x180fe20000001209 */
[----:B----4-:R-:W-:Y:S01]  /*9b10*/  IMAD.MOV R20, RZ, RZ, -R20 ;  /* 0x000000ffff147224 */ /* 0x010fe200078e0a14 */
[----:B------:R-:W-:Y:S01]  /*9b20*/  SHF.R.U32.HI R0, RZ, R0, R9 ;  /* 0x00000000ff007219 */ /* 0x000fe20000011609 */
[----:B------:R-:W-:Y:S01]  /*9b30*/  ULDC UR4, c[0x0][0x154] ;  /* 0x0000550000047ab9 */ /* 0x000fe20000000800 */
[----:B0-----:R-:W-:Y:S01]  /*9b40*/  IADD3 R3, P0, RZ, -R23, RZ ;  /* 0x80000017ff037210 */ /* 0x001fe20007f1e0ff */
[----:B------:R-:W-:Y:S02]  /*9b50*/  IMAD R26, R21, R20, R12 ;  /* 0x00000014151a7224 */ /* 0x000fe400078e020c */
[----:B------:R-:W0:Y:S01]  /*9b60*/  LDC R6, c[0x0][0x618] ;  /* 0x00018600ff067b82 */ /* 0x000e220000000800 */
[----:B------:R-:W-:Y:S02]  /*9b70*/  IMAD.MOV.U32 R7, RZ, RZ, 0x1 ;  /* 0x00000001ff077424 */ /* 0x000fe400078e00ff */
[----:B------:R-:W-:-:S04]  /*9b80*/  IMAD.X R5, RZ, RZ, ~R0, P0 ;  /* 0x000000ffff057224 */ /* 0x000fc800000e0e00 */
[-C--:B-1----:R-:W-:Y:S01]  /*9b90*/  IMAD R0, R5, R14.reuse, RZ ;  /* 0x0000000e05007224 */ /* 0x082fe200078e02ff */
[----:B------:R-:W1:Y:S01]  /*9ba0*/  LDC R8, c[0x0][0x608] ;  /* 0x00018200ff087b82 */ /* 0x000e620000000800 */
[----:B------:R-:W-:-:S04]  /*9bb0*/  IMAD.WIDE.U32 R4, R3, R14, R16 ;  /* 0x0000000e03047225 */ /* 0x000fc800078e0010 */
[----:B------:R-:W-:Y:S01]  /*9bc0*/  IMAD R3, R3, R15, R0 ;  /* 0x0000000f03037224 */ /* 0x000fe200078e0200 */
[----:B------:R-:W-:Y:S02]  /*9bd0*/  I2FP.F32.U32 R0, R24 ;  /* 0x0000001800007245 */ /* 0x000fe40000201000 */
[----:B------:R-:W3:Y:S01]  /*9be0*/  LDC R28, c[0x0][0x658] ;  /* 0x00019600ff1c7b82 */ /* 0x000ee20000000800 */
[----:B------:R-:W-:Y:S01]  /*9bf0*/  IMAD.IADD R3, R5, 0x1, R3 ;  /* 0x0000000105037824 */ /* 0x000fe200078e0203 */
[----:B--2---:R-:W-:Y:S01]  /*9c00*/  ISETP.NE.U32.AND P0, PT, R30, RZ, PT ;  /* 0x000000ff1e00720c */ /* 0x004fe20003f05070 */
[----:B------:R-:W-:Y:S01]  /*9c10*/  FMUL R0, R0, UR4 ;  /* 0x0000000400007c20 */ /* 0x000fe20008400000 */
[----:B------:R-:W-:Y:S02]  /*9c20*/  IMAD.MOV.U32 R5, RZ, RZ, -0x1 ;  /* 0xffffffffff057424 */ /* 0x000fe400078e00ff */
[----:B------:R-:W-:Y:S01]  /*9c30*/  ISETP.NE.AND.EX P0, PT, R31, RZ, PT, P0 ;  /* 0x000000ff1f00720c */ /* 0x000fe20003f05300 */
[----:B------:R2:W4:Y:S01]  /*9c40*/  F2I.U32.TRUNC.NTZ R13, R0 ;  /* 0x00000000000d7305 */ /* 0x000522000020f000 */
[----:B------:R-:W2:Y:S01]  /*9c50*/  LDC R15, c[0x0][0x148] ;  /* 0x00005200ff0f7b82 */ /* 0x000ea20000000800 */
[----:B0-----:R-:W-:-:S02]  /*9c60*/  SHF.R.U64 R12, R4, R6, R3 ;  /* 0x00000006040c7219 */ /* 0x001fc40000001203 */
[----:B------:R-:W-:-:S05]  /*9c70*/  SHF.R.U32.HI R3, RZ, R6, R3 ;  /* 0x00000006ff037219 */ /* 0x000fca0000011603 */
[----:B------:R-:W0:Y:S01]  /*9c80*/  LDC R20, c[0x0][0x600] ;  /* 0x00018000ff147b82 */ /* 0x000e220000000800 */
[-CC-:B-1----:R-:W-:Y:S02]  /*9c90*/  SHF.R.U64 R10, R12, R8.reuse, R3.reuse ;  /* 0x000000080c0a7219 */ /* 0x182fe40000001203 */
[----:B------:R-:W-:-:S05]  /*9ca0*/  SHF.R.U32.HI R3, RZ, R8, R3 ;  /* 0x00000008ff037219 */ /* 0x000fca0000011603 */
[----:B------:R-:W1:Y:S01]  /*9cb0*/  LDC R21, c[0x0][0x648] ;  /* 0x00019200ff157b82 */ /* 0x000e620000000800 */
[-C--:B---3--:R-:W-:Y:S02]  /*9cc0*/  SHF.L.U32 R4, R5, R28.reuse, RZ ;  /* 0x0000001c05047219 */ /* 0x088fe400000006ff */
[-CC-:B------:R-:W-:Y:S02]  /*9cd0*/  SHF.R.U64 R14, R10, R28.reuse, R3.reuse ;  /* 0x0000001c0a0e7219 */ /* 0x180fe40000001203 */
[----:B------:R-:W-:Y:S02]  /*9ce0*/  SHF.R.U32.HI R5, RZ, R28, R3 ;  /* 0x0000001cff057219 */ /* 0x000fe40000011603 */
[----:B------:R-:W-:Y:S01]  /*9cf0*/  LOP3.LUT R153, RZ, R4, RZ, 0x33, !PT ;  /* 0x00000004ff997212 */ /* 0x000fe200078e33ff */
[----:B------:R-:W3:Y:S01]  /*9d00*/  LDC R25, c[0x0][0x638] ;  /* 0x00018e00ff197b82 */ /* 0x000ee20000000800 */
[----:B------:R-:W-:Y:S01]  /*9d10*/  SHF.L.U32 R28, R7, R28, RZ ;  /* 0x0000001c071c7219 */ /* 0x000fe200000006ff */
[----:B------:R-:W-:-:S06]  /*9d20*/  IMAD.MOV.U32 R4, RZ, RZ, R14 ;  /* 0x000000ffff047224 */ /* 0x000fcc00078e000e */
[----:B------:R-:W0:Y:S01]  /*9d30*/  LDC R27, c[0x0][0x610] ;  /* 0x00018400ff1b7b82 */ /* 0x000e220000000800 */
[----:B----4-:R-:W-:Y:S05]  /*9d40*/  @!P0 BRA `(.L_x_285) ;  /* 0x0000000000288947 */ /* 0x010fea0003800000 */
[----:B------:R-:W4:Y:S02]  /*9d50*/  LDC R3, c[0x0][0x64c] ;  /* 0x00019300ff037b82 */ /* 0x000f240000000800 */
[----:B----4-:R-:W-:-:S05]  /*9d60*/  IADD3 R3, P0, R14, R3, RZ ;  /* 0x000000030e037210 */ /* 0x010fca0007f1e0ff */
        /* <DEDUP_REMOVED lines=8> */
.L_x_285:
[----:B------:R-:W-:Y:S01]  /*9df0*/  ISETP.NE.AND P0, PT, R2, 0x1, PT ;  /* 0x000000010200780c */ /* 0x000fe20003f05270 */
[----:B------:R-:W-:Y:S01]  /*9e00*/  IMAD.MOV R13, RZ, RZ, -R13 ;  /* 0x000000ffff0d7224 */ /* 0x000fe200078e0a0d */
[----:B-12---:R-:W-:Y:S01]  /*9e10*/  SHF.R.U64 R0, R4, R21, R5 ;  /* 0x0000001504007219 */ /* 0x006fe20000001205 */
[----:B0-----:R-:W-:Y:S01]  /*9e20*/  VIADD R5, R20, 0xffffffff ;  /* 0xffffffff14057836 */ /* 0x001fe20000000000 */
[----:B------:R-:W-:-:S03]  /*9e30*/  LOP3.LUT R153, R10, R153, RZ, 0xc0, !PT ;  /* 0x000000990a997212 */ /* 0x000fc600078ec0ff */
[----:B------:R-:W-:Y:S01]  /*9e40*/  IMAD.MOV R3, RZ, RZ, -R0 ;  /* 0x000000ffff037224 */ /* 0x000fe200078e0a00 */
[----:B------:R-:W-:Y:S01]  /*9e50*/  LOP3.LUT R5, R12, R5, RZ, 0xc0, !PT ;  /* 0x000000050c057212 */ /* 0x000fe200078ec0ff */
[----:B------:R-:W-:Y:S02]  /*9e60*/  IMAD R153, R28, R0, R153 ;  /* 0x000000001c997224 */ /* 0x000fe400078e0299 */
[----:B---3--:R-:W-:Y:S02]  /*9e70*/  IMAD R0, R3, R25, R14 ;  /* 0x0000001903007224 */ /* 0x008fe400078e020e */
[----:B------:R-:W-:Y:S02]  /*9e80*/  @P0 IMAD R26, R15, R13, R24 ;  /* 0x0000000d0f1a0224 */ /* 0x000fe400078e0218 */
[----:B------:R-:W-:Y:S02]  /*9e90*/  IMAD R4, R0, R20, R5 ;  /* 0x0000001400047224 */ /* 0x000fe400078e0205 */
[----:B------:R-:W-:-:S02]  /*9ea0*/  IMAD R153, R153, R27, R26 ;  /* 0x0000001b99997224 */ /* 0x000fc400078e021a */
[----:B------:R-:W-:-:S03]  /*9eb0*/  IMAD.MOV.U32 R3, RZ, RZ, 0x1 ;  /* 0x00000001ff037424 */ /* 0x000fc600078e00ff */
[----:B------:R-:W-:Y:S02]  /*9ec0*/  SEL R152, R4, R153, !P0 ;  /* 0x0000009904987207 */ /* 0x000fe40004000000 */
[----:B------:R-:W-:Y:S02]  /*9ed0*/  PRMT R0, R3, 0x7610, R0 ;  /* 0x0000761003007816 */ /* 0x000fe40000000000 */
[----:B------:R-:W-:-:S07]  /*9ee0*/  SEL R153, R153, R4, !P0 ;  /* 0x0000000499997207 */ /* 0x000fce0004000000 */
.L_x_283:
[----:B------:R-:W-:-:S13]  /*9ef0*/  LOP3.LUT P0, RZ, R0, 0xff, RZ, 0xc0, !PT ;  /* 0x000000ff00ff7812 */ /* 0x000fda000780c0ff */
[----:B------:R-:W-:Y:S05]  /*9f00*/  @P0 BRA `(.L_x_286) ;  /* 0xffffff6c00f80947 */ /* 0x000fea000383ffff */
[----:B------:R-:W-:Y:S05]  /*9f10*/  EXIT ;  /* 0x000000000000794d */ /* 0x000fea0003800000 */
.L_x_3:
[----:B0-----:R-:W-:Y:S01]  /*9f20*/  ULDC.64 UR4, c[0x0][0x650] ;  /* 0x0001940000047ab9 */ /* 0x001fe20000000a00 */
        /* <DEDUP_REMOVED lines=25> */
.L_x_288:
[--C-:B------:R-:W-:Y:S01]  /*a0c0*/  SHF.R.U64 R12, R10, R14, R11.reuse ;  /* 0x0000000e0a0c7219 */ /* 0x100fe2000000120b */
[----:B------:R-:W0:Y:S01]  /*a0d0*/  LDC R22, c[0x0][0x618] ;  /* 0x00018600ff167b82 */ /* 0x000e220000000800 */
[----:B------:R-:W-:Y:S01]  /*a0e0*/  I2FP.F32.U32 R6, R4 ;  /* 0x0000000400067245 */ /* 0x000fe20000201000 */
[----:B------:R-:W-:Y:S01]  /*a0f0*/  ULDC UR4, c[0x0][0x150] ;  /* 0x0000540000047ab9 */ /* 0x000fe20000000800 */
[----:B------:R-:W-:Y:S02]  /*a100*/  SHF.R.U32.HI R5, RZ, R14, R11 ;  /* 0x0000000eff057219 */ /* 0x000fe4000001160b */
[----:B------:R-:W-:Y:S01]  /*a110*/  IADD3 R9, P0, RZ, -R12, RZ ;  /* 0x8000000cff097210 */ /* 0x000fe20007f1e0ff */
[----:B------:R-:W-:Y:S01]  /*a120*/  FMUL R11, R6, UR4 ;  /* 0x00000004060b7c20 */ /* 0x000fe20008400000 */
[----:B------:R-:W-:Y:S01]  /*a130*/  ULDC UR4, c[0x0][0x154] ;  /* 0x0000550000047ab9 */ /* 0x000fe20000000800 */
[----:B------:R-:W1:Y:S02]  /*a140*/  LDC.64 R24, c[0x0][0x640] ;  /* 0x00019000ff187b82 */ /* 0x000e640000000a00 */
[----:B------:R-:W-:-:S02]  /*a150*/  IMAD.X R5, RZ, RZ, ~R5, P0 ;  /* 0x000000ffff057224 */ /* 0x000fc400000e0e05 */
[----:B------:R-:W2:Y:S01]  /*a160*/  F2I.U32.TRUNC.NTZ R11, R11 ;  /* 0x0000000b000b7305 */ /* 0x000ea2000020f000 */
[----:B------:R-:W-:-:S03]  /*a170*/  IMAD.WIDE.U32 R6, R9, R20, R16 ;  /* 0x0000001409067225 */ /* 0x000fc600078e0010 */
[----:B------:R-:W3:Y:S01]  /*a180*/  LDC R13, c[0x0][0x144] ;  /* 0x00005100ff0d7b82 */ /* 0x000ee20000000800 */
[----:B------:R-:W-:-:S04]  /*a190*/  IMAD R8, R5, R20, RZ ;  /* 0x0000001405087224 */ /* 0x000fc800078e02ff */
[----:B------:R-:W-:Y:S02]  /*a1a0*/  IMAD R5, R9, R21, R8 ;  /* 0x0000001509057224 */ /* 0x000fe400078e0208 */
[----:B------:R-:W-:Y:S01]  /*a1b0*/  IMAD.MOV.U32 R8, RZ, RZ, -0x1 ;  /* 0xffffffffff087424 */ /* 0x000fe200078e00ff */
[----:B------:R-:W4:Y:S01]  /*a1c0*/  LDC R14, c[0x0][0x608] ;  /* 0x00018200ff0e7b82 */ /* 0x000f220000000800 */
[----:B------:R-:W-:Y:S01]  /*a1d0*/  IMAD.IADD R5, R7, 0x1, R5 ;  /* 0x0000000107057824 */ /* 0x000fe200078e0205 */
[----:B------:R-:W-:-:S04]  /*a1e0*/  I2FP.F32.U32 R7, R3 ;  /* 0x0000000300077245 */ /* 0x000fc80000201000 */
[-C--:B0-----:R-:W-:Y:S01]  /*a1f0*/  SHF.R.U64 R10, R6, R22.reuse, R5 ;  /* 0x00000016060a7219 */ /* 0x081fe20000001205 */
[----:B--2---:R-:W-:Y:S01]  /*a200*/  IMAD.MOV R6, RZ, RZ, -R11 ;  /* 0x000000ffff067224 */ /* 0x004fe200078e0a0b */
[----:B------:R-:W0:Y:S01]  /*a210*/  LDC R9, c[0x0][0x658] ;  /* 0x00019600ff097b82 */ /* 0x000e220000000800 */
[----:B-1----:R-:W-:Y:S01]  /*a220*/  ISETP.NE.U32.AND P0, PT, R24, RZ, PT ;  /* 0x000000ff1800720c */ /* 0x002fe20003f05070 */
[----:B------:R-:W-:Y:S01]  /*a230*/  FMUL R7, R7, UR4 ;  /* 0x0000000407077c20 */ /* 0x000fe20008400000 */
[----:B------:R-:W-:Y:S02]  /*a240*/  SHF.R.U32.HI R5, RZ, R22, R5 ;  /* 0x00000016ff057219 */ /* 0x000fe40000011605 */
[----:B------:R-:W-:-:S03]  /*a250*/  ISETP.NE.AND.EX P0, PT, R25, RZ, PT, P0 ;  /* 0x000000ff1900720c */ /* 0x000fc60003f05300 */
[----:B------:R-:W1:Y:S01]  /*a260*/  LDC R20, c[0x0][0x148] ;  /* 0x00005200ff147b82 */ /* 0x000e620000000800 */
[----:B---3--:R-:W-:Y:S02]  /*a270*/  IMAD R23, R13, R6, R4 ;  /* 0x000000060d177224 */ /* 0x008fe400078e0204 */
[----:B------:R-:W-:-:S05]  /*a280*/  IMAD.MOV.U32 R6, RZ, RZ, 0x1 ;  /* 0x00000001ff067424 */ /* 0x000fca00078e00ff */
[----:B------:R-:W2:Y:S01]  /*a290*/  LDC R21, c[0x0][0x600] ;  /* 0x00018000ff157b82 */ /* 0x000ea20000000800 */
[-CC-:B----4-:R-:W-:Y:S02]  /*a2a0*/  SHF.R.U64 R13, R10, R14.reuse, R5.reuse ;  /* 0x0000000e0a0d7219 */ /* 0x190fe40000001205 */
[----:B------:R-:W-:Y:S02]  /*a2b0*/  SHF.R.U32.HI R4, RZ, R14, R5 ;  /* 0x0000000eff047219 */ /* 0x000fe40000011605 */
[----:B------:R3:W4:Y:S03]  /*a2c0*/  F2I.U32.TRUNC.NTZ R14, R7 ;  /* 0x00000007000e7305 */ /* 0x000726000020f000 */
[----:B------:R-:W1:Y:S01]  /*a2d0*/  LDC R26, c[0x0][0x648] ;  /* 0x00019200ff1a7b82 */ /* 0x000e620000000800 */
[-C--:B0-----:R-:W-:Y:S02]  /*a2e0*/  SHF.R.U64 R15, R13, R9.reuse, R4 ;  /* 0x000000090d0f7219 */ /* 0x081fe40000001204 */
[----:B------:R-:W-:-:S02]  /*a2f0*/  SHF.L.U32 R8, R8, R9, RZ ;  /* 0x0000000908087219 */ /* 0x000fc400000006ff */
[-C--:B------:R-:W-:Y:S01]  /*a300*/  SHF.R.U32.HI R5, RZ, R9.reuse, R4 ;  /* 0x00000009ff057219 */ /* 0x080fe20000011604 */
[----:B------:R-:W-:Y:S01]  /*a310*/  IMAD.MOV.U32 R4, RZ, RZ, R15 ;  /* 0x000000ffff047224 */ /* 0x000fe200078e000f */
[----:B------:R-:W-:Y:S01]  /*a320*/  SHF.L.U32 R22, R6, R9, RZ ;  /* 0x0000000906167219 */ /* 0x000fe200000006ff */
[----:B------:R-:W0:Y:S01]  /*a330*/  LDC R27, c[0x0][0x638] ;  /* 0x00018e00ff1b7b82 */ /* 0x000e220000000800 */
[----:B------:R-:W-:-:S07]  /*a340*/  LOP3.LUT R28, RZ, R8, RZ, 0x33, !PT ;  /* 0x00000008ff1c7212 */ /* 0x000fce00078e33ff */
        /* <DEDUP_REMOVED lines=12> */
.L_x_289:
[----:B------:R-:W-:Y:S01]  /*a410*/  ISETP.NE.AND P0, PT, R2, 0x1, PT ;  /* 0x000000010200780c */ /* 0x000fe20003f05270 */
[----:B--2---:R-:W-:Y:S01]  /*a420*/  VIADD R7, R21, 0xffffffff ;  /* 0xffffffff15077836 */ /* 0x004fe20000000000 */
[----:B-1----:R-:W-:Y:S01]  /*a430*/  SHF.R.U64 R5, R4, R26, R5 ;  /* 0x0000001a04057219 */ /* 0x002fe20000001205 */
[----:B------:R-:W-:Y:S01]  /*a440*/  IMAD.MOV R14, RZ, RZ, -R14 ;  /* 0x000000ffff0e7224 */ /* 0x000fe200078e0a0e */
[----:B------:R-:W-:Y:S01]  /*a450*/  LOP3.LUT R4, R13, R28, RZ, 0xc0, !PT ;  /* 0x0000001c0d047212 */ /* 0x000fe200078ec0ff */
[----:B------:R-:W-:Y:S01]  /*a460*/  IMAD.MOV.U32 R8, RZ, RZ, R12 ;  /* 0x000000ffff087224 */ /* 0x000fe200078e000c */
[----:B------:R-:W-:Y:S01]  /*a470*/  LOP3.LUT R10, R10, R7, RZ, 0xc0, !PT ;  /* 0x000000070a0a7212 */ /* 0x000fe200078ec0ff */
[----:B------:R-:W-:Y:S02]  /*a480*/  IMAD.MOV R6, RZ, RZ, -R5 ;  /* 0x000000ffff067224 */ /* 0x000fe400078e0a05 */
[----:B------:R-:W-:-:S04]  /*a490*/  IMAD R4, R22, R5, R4 ;  /* 0x0000000516047224 */ /* 0x000fc800078e0204 */
[----:B------:R-:W-:Y:S02]  /*a4a0*/  @P0 IMAD R23, R20, R14, R3 ;  /* 0x0000000e14170224 */ /* 0x000fe400078e0203 */
[----:B0-----:R-:W-:Y:S02]  /*a4b0*/  IMAD R3, R6, R27, R15 ;  /* 0x0000001b06037224 */ /* 0x001fe400078e020f */
[----:B------:R-:W-:Y:S02]  /*a4c0*/  IMAD R7, R4, R29, R23 ;  /* 0x0000001d04077224 */ /* 0x000fe400078e0217 */
[----:B------:R-:W-:Y:S02]  /*a4d0*/  IMAD R4, R3, R21, R10 ;  /* 0x0000001503047224 */ /* 0x000fe400078e020a */
[----:B------:R-:W-:-:S03]  /*a4e0*/  IMAD.MOV.U32 R6, RZ, RZ, 0x1 ;  /* 0x00000001ff067424 */ /* 0x000fc600078e00ff */
[----:B------:R-:W-:Y:S02]  /*a4f0*/  SEL R9, R4, R7, !P0 ;  /* 0x0000000704097207 */ /* 0x000fe40004000000 */
[----:B------:R-:W-:-:S07]  /*a500*/  SEL R7, R7, R4, !P0 ;  /* 0x0000000407077207 */ /* 0x000fce0004000000 */
.L_x_287:
[----:B------:R-:W-:-:S08]  /*a510*/  NOP ;  /* 0x0000000000007918 */ /* 0x000fd00000000000 */
[----:B------:R-:W0:-:S00]  /*a520*/  USETMAXREG.DEALLOC.CTAPOOL 0x28 ;  /* 0x00000028000079c8 */ /* 0x000e0000080e0500 */
[----:B0-----:R-:W-:-:S13]  /*a530*/  ISETP.NE.AND P0, PT, R0, RZ, PT ;  /* 0x000000ff0000720c */ /* 0x001fda0003f05270 */
[----:B------:R-:W-:Y:S05]  /*a540*/  @P0 EXIT ;  /* 0x000000000000094d */ /* 0x000fea0003800000 */
[----:B------:R-:W-:Y:S01]  /*a550*/  LOP3.LUT P0, RZ, R6, 0xff, RZ, 0xc0, !PT ;  /* 0x000000ff06ff7812 */ /* 0x000fe2000780c0ff */
[----:B------:R-:W-:Y:S02]  /*a560*/  IMAD.MOV.U32 R3, RZ, RZ, 0x1 ;  /* 0x00000001ff037424 */ /* 0x000fe400078e00ff */
[----:B------:R-:W-:-:S10]  /*a570*/  IMAD.MOV.U32 R0, RZ, RZ, RZ ;  /* 0x000000ffff007224 */ /* 0x000fd400078e00ff */
[----:B------:R-:W-:Y:S05]  /*a580*/  @!P0 BRA `(.L_x_290) ;  /* 0x0000000c00348947 */ /* 0x000fea0003800000 */
[----:B------:R-:W0:Y:S01]  /*a590*/  LDC R0, c[0x0][0x28c] ;  /* 0x0000a300ff007b82 */ /* 0x000e220000000800 */
[----:B------:R-:W-:Y:S01]  /*a5a0*/  ULDC UR5, c[0x0][0x600] ;  /* 0x0001800000057ab9 */ /* 0x000fe20000000800 */
[----:B------:R-:W-:Y:S01]  /*a5b0*/  ULDC UR4, c[0x0][0xc] ;  /* 0x0000030000047ab9 */ /* 0x000fe20000000800 */
[----:B------:R-:W-:Y:S01]  /*a5c0*/  UIADD3 UR16, UR5, -0x1, URZ ;  /* 0xffffffff05107890 */ /* 0x000fe2000fffe03f */
[C---:B------:R-:W-:Y:S01]  /*a5d0*/  LOP3.LUT P2, RZ, R18.reuse, 0x7f, RZ, 0xc0, !PT ;  /* 0x0000007f12ff7812 */ /* 0x040fe2000784c0ff */
[----:B------:R-:W-:Y:S01]  /*a5e0*/  ULDC UR6, c[0x0][0x658] ;  /* 0x0001960000067ab9 */ /* 0x000fe20000000800 */
[----:B------:R-:W-:Y:S01]  /*a5f0*/  ULDC UR5, c[0x0][0x10] ;  /* 0x0000040000057ab9 */ /* 0x000fe20000000800 */
[----:B------:R-:W-:Y:S01]  /*a600*/  UMOV UR7, 0xffffffff ;  /* 0xffffffff00077882 */ /* 0x000fe20000000000 */
[----:B------:R-:W-:Y:S01]  /*a610*/  UMOV UR8, 0x1 ;  /* 0x0000000100087882 */ /* 0x000fe20000000000 */
[----:B------:R-:W-:Y:S01]  /*a620*/  UIMAD.WIDE.U32 UR4, UR4, UR5, URZ ;  /* 0x00000005040472a5 */ /* 0x000fe2000f8e003f */
[----:B------:R-:W-:Y:S01]  /*a630*/  LOP3.LUT P0, RZ, R18, 0x1f, RZ, 0xc0, !PT ;  /* 0x0000001f12ff7812 */ /* 0x000fe2000780c0ff */
[----:B------:R-:W-:Y:S01]  /*a640*/  USHF.L.U32 UR7, UR7, UR6, URZ ;  /* 0x0000000607077299 */ /* 0x000fe2000800063f */
[----:B------:R-:W-:Y:S01]  /*a650*/  BSSY B0, `(.L_x_290) ;  /* 0x00000c0000007945 */ /* 0x000fe20003800000 */
[----:B------:R-:W-:Y:S01]  /*a660*/  USHF.L.U32 UR18, UR8, UR6, URZ ;  /* 0x0000000608127299 */ /* 0x000fe2000800063f */
[----:B------:R-:W-:Y:S01]  /*a670*/  IMAD.MOV.U32 R11, RZ, RZ, 0x1 ;  /* 0x00000001ff0b7424 */ /* 0x000fe200078e00ff */
[----:B------:R-:W-:Y:S01]  /*a680*/  LOP3.LUT R18, R19, 0x2, RZ, 0xfc, !PT ;  /* 0x0000000213127812 */ /* 0x000fe200078efcff */
[----:B------:R-:W-:Y:S01]  /*a690*/  ULDC UR6, c[0x0][0x14] ;  /* 0x0000050000067ab9 */ /* 0x000fe20000000800 */
[----:B------:R-:W-:Y:S01]  /*a6a0*/  PLOP3.LUT P0, PT, P0, P2, PT, 0x8a, 0x0 ;  /* 0x000000000000781c */ /* 0x000fe20000705172 */
[----:B------:R-:W-:-:S02]  /*a6b0*/  UIMAD.WIDE.U32 UR20, UR4, UR6, URZ ;  /* 0x00000006041472a5 */ /* 0x000fc4000f8e003f */
[----:B------:R-:W-:Y:S02]  /*a6c0*/  UIMAD UR13, UR5, UR6, URZ ;  /* 0x00000006050d72a4 */ /* 0x000fe4000f8e023f */
[----:B------:R-:W-:Y:S01]  /*a6d0*/  ULOP3.LUT UR17, URZ, UR7, URZ, 0x33, !UPT ;  /* 0x000000073f117292 */ /* 0x000fe2000f8e333f */
[----:B0-----:R-:W-:Y:S01]  /*a6e0*/  VIADD R0, R0, 0x1f ;  /* 0x0000001f00007836 */ /* 0x001fe20000000000 */
[----:B------:R-:W-:Y:S01]  /*a6f0*/  UIADD3 UR13, UR21, UR13, URZ ;  /* 0x0000000d150d7290 */ /* 0x000fe2000fffe03f */
[----:B------:R-:W-:-:S03]  /*a700*/  ULDC.64 UR22, c[0x0][0x198] ;  /* 0x0000660000167ab9 */ /* 0x000fc60000000a00 */
[----:B------:R-:W-:-:S04]  /*a710*/  SHF.R.S32.HI R3, RZ, 0x1f, R0 ;  /* 0x0000001fff037819 */ /* 0x000fc80000011400 */
[----:B------:R-:W-:Y:S01]  /*a720*/  LEA.HI R3, R3, R0, RZ, 0x5 ;  /* 0x0000000003037211 */ /* 0x000fe200078f28ff */
[----:B------:R-:W-:-:S03]  /*a730*/  IMAD.MOV.U32 R0, RZ, RZ, RZ ;  /* 0x000000ffff007224 */ /* 0x000fc600078e00ff */
[----:B------:R-:W-:Y:S01]  /*a740*/  SHF.R.S32.HI R13, RZ, 0x5, R3 ;  /* 0x00000005ff0d7819 */ /* 0x000fe20000011403 */
[----:B------:R-:W-:-:S04]  /*a750*/  IMAD.MOV.U32 R3, RZ, RZ, 0x1 ;  /* 0x00000001ff037424 */ /* 0x000fc800078e00ff */
[----:B------:R-:W-:-:S07]  /*a760*/  VIADD R10, R13, 0x1 ;  /* 0x000000010d0a7836 */ /* 0x000fce0000000000 */
.L_x_302:
[----:B------:R-:W-:-:S03]  /*a770*/  UMOV UR4, 0xffffffff ;  /* 0xffffffff00047882 */ /* 0x000fc60000000000 */
[----:B------:R-:W-:Y:S05]  /*a780*/  BRA.DIV UR4, `(.L_x_291) ;  /* 0x0000000e04587947 */ /* 0x000fea000b800000 */
[----:B------:R-:W-:-:S13]  /*a790*/  ELECT P6, URZ, PT ;  /* 0x00000000003f782f */ /* 0x000fda00038c0000 */
.L_x_311:
[----:B------:R-:W0:Y:S01]  /*a7a0*/  LDC R4, c[0x0][0x28c] ;  /* 0x0000a300ff047b82 */ /* 0x000e220000000800 */
[----:B------:R-:W-:Y:S01]  /*a7b0*/  BSSY B1, `(.L_x_292) ;  /* 0x0000037000017945 */ /* 0x000fe20003800000 */
[----:B0-----:R-:W-:-:S13]  /*a7c0*/  ISETP.LT.OR P6, PT, R4, 0x1, !P6 ;  /* 0x000000010400780c */ /* 0x001fda00077c1670 */
[----:B------:R-:W-:Y:S05]  /*a7d0*/  @P6 BRA `(.L_x_293) ;  /* 0x0000000000d06947 */ /* 0x000fea0003800000 */
[----:B------:R-:W-:Y:S02]  /*a7e0*/  IMAD.SHL.U32 R14, R9, 0x100, RZ ;  /* 0x00000100090e7824 */ /* 0x000fe400078e00ff */
[----:B------:R-:W-:Y:S02]  /*a7f0*/  IMAD.SHL.U32 R15, R7, 0x80, RZ ;  /* 0x00000080070f7824 */ /* 0x000fe400078e00ff */
[----:B------:R-:W-:Y:S02]  /*a800*/  IMAD.MOV.U32 R20, RZ, RZ, RZ ;  /* 0x000000ffff147224 */ /* 0x000fe400078e00ff */
[----:B------:R-:W-:Y:S02]  /*a810*/  IMAD.MOV.U32 R4, RZ, RZ, R10 ;  /* 0x000000ffff047224 */ /* 0x000fe400078e000a */
[----:B------:R-:W-:Y:S02]  /*a820*/  IMAD.MOV.U32 R5, RZ, RZ, R3 ;  /* 0x000000ffff057224 */ /* 0x000fe400078e0003 */
[----:B------:R-:W-:-:S07]  /*a830*/  IMAD.MOV.U32 R6, RZ, RZ, R0 ;  /* 0x000000ffff067224 */ /* 0x000fce00078e0000 */
.L_x_297:
[----:B------:R-:W0:Y:S01]  /*a840*/  S2R R12, SR_CgaCtaId ;  /* 0x00000000000c7919 */ /* 0x000e220000008800 */
[----:B------:R-:W-:Y:S01]  /*a850*/  MOV R7, 0x400 ;  /* 0x0000040000077802 */ /* 0x000fe20000000f00 */
[----:B------:R-:W1:Y:S03]  /*a860*/  @!P2 LDC R9, c[0x0][0x500] ;  /* 0x00014000ff09ab82 */ /* 0x000e660000000800 */
[----:B0-----:R-:W-:Y:S02]  /*a870*/  LEA R21, R12, R7, 0x18 ;  /* 0x000000070c157211 */ /* 0x001fe400078ec0ff */
[----:B------:R-:W-:-:S03]  /*a880*/  SHF.L.U32 R7, R5, 0x1f, RZ ;  /* 0x0000001f05077819 */ /* 0x000fc600000006ff */
[----:B------:R-:W-:-:S04]  /*a890*/  IMAD R12, R6, 0x8, R21 ;  /* 0x00000008060c7824 */ /* 0x000fc800078e0215 */
[----:B------:R-:W0:Y:S02]  /*a8a0*/  SYNCS.PHASECHK.TRANS64.TRYWAIT P1, [R12+URZ+0x10], R7 ;  /* 0x000010070c0075a7 */ /* 0x000e24000802017f */
[----:B01----:R-:W-:Y:S05]  /*a8b0*/  @!P1 BRA `(.L_x_294) ;  /* 0x0000000c002c9947 */ /* 0x003fea0003800000 */
.L_x_312:
[----:B0-----:R-:W-:Y:S01]  /*a8c0*/  PRMT R7, R18, 0x9910, RZ ;  /* 0x0000991012077816 */ /* 0x001fe200000000ff */
[----:B------:R0:W-:Y:S03]  /*a8d0*/  @!P2 SYNCS.ARRIVE.TRANS64 RZ, [R12+URZ], R9 ;  /* 0x000000090cffa9a7 */ /* 0x0001e6000800003f */
[----:B------:R-:W-:-:S13]  /*a8e0*/  ISETP.NE.AND P1, PT, R7, 0x2, PT ;  /* 0x000000020700780c */ /* 0x000fda0003f25270 */
[----:B0-----:R-:W-:Y:S05]  /*a8f0*/  @P1 BRA `(.L_x_295) ;  /* 0x0000000000041947 */ /* 0x001fea0003800000 */
[----:B------:R-:W-:Y:S01]  /*a900*/  BPT.TRAP 0x1 ;  /* 0x000000040000795c */ /* 0x000fe20000300000 */
.L_x_295:
[----:B------:R-:W-:Y:S05]  /*a910*/  @P0 BRA `(.L_x_296) ;  /* 0x0000000000040947 */ /* 0x000fea0003800000 */
[----:B------:R-:W-:Y:S01]  /*a920*/  BPT.TRAP 0x1 ;  /* 0x000000040000795c */ /* 0x000fe20000300000 */
.L_x_296:
[--C-:B------:R-:W-:Y:S01]  /*a930*/  IMAD R7, R6, 0x4000, R21.reuse ;  /* 0x0000400006077824 */ /* 0x100fe200078e0215 */
[----:B------:R-:W-:Y:S01]  /*a940*/  R2UR UR9, R12 ;  /* 0x000000000c0972ca */ /* 0x000fe200000e0000 */
[----:B------:R-:W-:Y:S01]  /*a950*/  IMAD R21, R6, 0x8000, R21 ;  /* 0x0000800006157824 */ /* 0x000fe200078e0215 */
[----:B------:R-:W-:Y:S01]  /*a960*/  UIADD3 UR4, UP0, UR22, 0xf0, URZ ;  /* 0x000000f016047890 */ /* 0x000fe2000ff1e03f */
[----:B------:R-:W-:Y:S01]  /*a970*/  VIADD R4, R4, 0xffffffff ;  /* 0xffffffff04047836 */ /* 0x000fe20000000000 */
[----:B------:R-:W-:Y:S01]  /*a980*/  R2UR UR5, R7 ;  /* 0x00000000070572ca */ /* 0x000fe200000e0000 */
[----:B------:R-:W-:Y:S01]  /*a990*/  UIADD3 UR24, UP1, UR22, 0x1f0, URZ ;  /* 0x000001f016187890 */ /* 0x000fe2000ff3e03f */
[----:B------:R-:W-:Y:S01]  /*a9a0*/  R2UR UR8, R21 ;  /* 0x00000000150872ca */ /* 0x000fe200000e0000 */
[----:B------:R-:W-:Y:S01]  /*a9b0*/  VIADD R6, R6, 0x1 ;  /* 0x0000000106067836 */ /* 0x000fe20000000000 */
[----:B------:R-:W-:Y:S01]  /*a9c0*/  R2UR UR11, R15 ;  /* 0x000000000f0b72ca */ /* 0x000fe200000e0000 */
[----:B------:R-:W-:Y:S01]  /*a9d0*/  UIADD3.X UR25, URZ, UR23, URZ, UP1, !UPT ;  /* 0x000000173f197290 */ /* 0x000fe20008ffe43f */
[----:B------:R-:W-:Y:S01]  /*a9e0*/  R2UR UR10, R20 ;  /* 0x00000000140a72ca */ /* 0x000fe200000e0000 */
[----:B------:R-:W-:Y:S01]  /*a9f0*/  UMOV UR6, 0x0 ;  /* 0x0000000000067882 */ /* 0x000fe20000000000 */
[----:B------:R-:W-:Y:S01]  /*aa00*/  R2UR UR12, R8 ;  /* 0x00000000080c72ca */ /* 0x000fe200000e0000 */
[----:B------:R-:W-:Y:S01]  /*aa10*/  UMOV UR7, 0x10000000 ;  /* 0x1000000000077882 */ /* 0x000fe20000000000 */
[----:B------:R-:W-:Y:S01]  /*aa20*/  R2UR UR19, R14 ;  /* 0x000000000e1372ca */ /* 0x000fe200000e0000 */
[----:B------:R-:W-:Y:S01]  /*aa30*/  VIADD R20, R20, 0x20 ;  /* 0x0000002014147836 */ /* 0x000fe20000000000 */
[----:B------:R-:W-:Y:S01]  /*aa40*/  ISETP.GT.AND P3, PT, R4, 0x1, PT ;  /* 0x000000010400780c */ /* 0x000fe20003f64270 */
[----:B------:R-:W-:Y:S01]  /*aa50*/  UIADD3 UR14, UR5, 0x100, URZ ;  /* 0x00000100050e7890 */ /* 0x000fe2000fffe03f */
[----:B------:R-:W-:Y:S01]  /*aa60*/  ISETP.NE.AND P1, PT, R6, 0x2, PT ;  /* 0x000000020600780c */ /* 0x000fe20003f25270 */
[----:B------:R-:W-:-:S02]  /*aa70*/  UIADD3.X UR5, URZ, UR23, URZ, UP0, !UPT ;  /* 0x000000173f057290 */ /* 0x000fc400087fe43f */
[----:B------:R-:W-:Y:S01]  /*aa80*/  UIADD3 UR15, UR8, 0x8100, URZ ;  /* 0x00008100080f7890 */ /* 0x000fe2000fffe03f */
[----:B------:R-:W-:Y:S02]  /*aa90*/  SEL R12, RZ, 0x1, P1 ;  /* 0x00000001ff0c7807 */ /* 0x000fe40000800000 */
[----:B------:R-:W-:Y:S01]  /*aaa0*/  UMOV UR8, UR14 ;  /* 0x0000000e00087c82 */ /* 0x000fe20008000000 */
[----:B------:R-:W-:Y:S02]  /*aab0*/  SEL R6, R6, RZ, P1 ;  /* 0x000000ff06067207 */ /* 0x000fe40000800000 */
[----:B------:R-:W-:Y:S01]  /*aac0*/  LOP3.LUT R5, R5, R12, RZ, 0x3c, !PT ;  /* 0x0000000c05057212 */ /* 0x000fe200078e3cff */
[----:B------:R0:W-:Y:S02]  /*aad0*/  UTMALDG.3D [UR8], [UR4], desc[UR6] ;  /* 0x00000608040075b4 */ /* 0x0001e40008011000 */
[----:B0-----:R-:W-:Y:S01]  /*aae0*/  UMOV UR8, UR15 ;  /* 0x0000000f00087c82 */ /* 0x001fe20008000000 */
[----:B------:R-:W-:-:S02]  /*aaf0*/  UMOV UR11, UR19 ;  /* 0x00000013000b7c82 */ /* 0x000fc40008000000 */
[----:B------:R0:W-:Y:S02]  /*ab00*/  UTMALDG.3D [UR8], [UR24], desc[UR6] ;  /* 0x00000608180075b4 */ /* 0x0001e40008011000 */
[----:B0-----:R-:W-:Y:S05]  /*ab10*/  @P3 BRA `(.L_x_297) ;  /* 0xfffffffc00483947 */ /* 0x001fea000383ffff */
.L_x_293:
[----:B------:R-:W-:Y:S05]  /*ab20*/  BSYNC B1 ;  /* 0x0000000000017941 */ /* 0x000fea0003800000 */
.L_x_292:
[----:B------:R-:W-:Y:S01]  /*ab30*/  LOP3.LUT P3, RZ, R11, 0xff, RZ, 0xc0, !PT ;  /* 0x000000ff0bff7812 */ /* 0x000fe2000786c0ff */
[----:B------:R-:W-:Y:S01]  /*ab40*/  IMAD.IADD R0, R13, 0x1, R0 ;  /* 0x000000010d007824 */ /* 0x000fe200078e0200 */
[----:B------:R-:W-:Y:S01]  /*ab50*/  IADD3 R16, P4, R16, UR20, RZ ;  /* 0x0000001410107c10 */ /* 0x000fe2000ff9e0ff */
[----:B------:R-:W-:Y:S01]  /*ab60*/  ULDC.64 UR4, c[0x0][0x650] ;  /* 0x0001940000047ab9 */ /* 0x000fe20000000a00 */
[----:B------:R-:W-:Y:S01]  /*ab70*/  BSSY B1, `(.L_x_298) ;  /* 0x000006b000017945 */ /* 0x000fe20003800000 */
[----:B------:R-:W-:Y:S01]  /*ab80*/  IMAD.MOV.U32 R7, RZ, RZ, -0x1 ;  /* 0xffffffffff077424 */ /* 0x000fe200078e00ff */
[----:B------:R-:W-:Y:S01]  /*ab90*/  SHF.R.U32.HI R4, RZ, 0x1, R0 ;  /* 0x00000001ff047819 */ /* 0x000fe20000011600 */
[----:B------:R-:W-:Y:S01]  /*aba0*/  IMAD.MOV.U32 R9, RZ, RZ, -0x1 ;  /* 0xffffffffff097424 */ /* 0x000fe200078e00ff */
[----:B------:R-:W-:Y:S01]  /*abb0*/  ISETP.GT.U32.AND P1, PT, R0, 0x1, PT ;  /* 0x000000010000780c */ /* 0x000fe20003f24070 */
[----:B------:R-:W-:Y:S01]  /*abc0*/  IMAD.MOV.U32 R8, RZ, RZ, -0x1 ;  /* 0xffffffffff087424 */ /* 0x000fe200078e00ff */
[----:B------:R-:W-:-:S02]  /*abd0*/  LOP3.LUT R4, R4, 0x1, RZ, 0xc0, !PT ;  /* 0x0000000104047812 */ /* 0x000fc400078ec0ff */
[----:B------:R-:W-:Y:S01]  /*abe0*/  ISETP.LT.U32.AND P1, PT, R13, 0x2, P1 ;  /* 0x000000020d00780c */ /* 0x000fe20000f21070 */
[----:B------:R-:W0:Y:S01]  /*abf0*/  @P3 S2R R6, SR_CgaCtaId ;  /* 0x0000000000063919 */ /* 0x000e220000008800 */
[----:B------:R-:W-:Y:S02]  /*ac00*/  @P3 MOV R5, 0x400 ;  /* 0x0000040000053802 */ /* 0x000fe40000000f00 */
[----:B------:R-:W-:Y:S02]  /*ac10*/  IADD3.X R17, R17, UR13, RZ, P4, !PT ;  /* 0x0000000d11117c10 */ /* 0x000fe4000a7fe4ff */
[----:B------:R-:W-:Y:S02]  /*ac20*/  ISETP.GE.U32.AND P4, PT, R16, UR4, PT ;  /* 0x0000000410007c0c */ /* 0x000fe4000bf86070 */
[----:B------:R-:W-:Y:S02]  /*ac30*/  LOP3.LUT R0, R0, 0x1, RZ, 0xc0, !PT ;  /* 0x0000000100007812 */ /* 0x000fe400078ec0ff */
[----:B------:R-:W-:-:S02]  /*ac40*/  PRMT R11, RZ, 0x7610, R11 ;  /* 0x00007610ff0b7816 */ /* 0x000fc4000000000b */
[----:B0-----:R-:W-:-:S04]  /*ac50*/  @P3 LEA R5, R6, R5, 0x18 ;  /* 0x0000000506053211 */ /* 0x001fc800078ec0ff */
[----:B------:R0:W-:Y:S01]  /*ac60*/  @P3 SYNCS.ARRIVE.TRANS64.A1T0 RZ, [R5+URZ+0x38], RZ ;  /* 0x000038ff05ff39a7 */ /* 0x0001e2000810003f */
[----:B------:R-:W-:Y:S02]  /*ac70*/  ISETP.NE.U32.AND P3, PT, R4, 0x1, PT ;  /* 0x000000010400780c */ /* 0x000fe40003f65070 */
[----:B------:R-:W-:Y:S02]  /*ac80*/  SEL R4, RZ, 0x1, !P1 ;  /* 0x00000001ff047807 */ /* 0x000fe40004800000 */
[----:B------:R-:W-:Y:S02]  /*ac90*/  ISETP.GE.U32.AND.EX P1, PT, R17, UR5, PT, P4 ;  /* 0x0000000511007c0c */ /* 0x000fe4000bf26140 */
[----:B------:R-:W-:-:S04]  /*aca0*/  ISETP.GT.U32.AND P3, PT, R13, 0x1, !P3 ;  /* 0x000000010d00780c */ /* 0x000fc80005f64070 */
[----:B0-----:R-:W-:-:S04]  /*acb0*/  SEL R5, RZ, 0x1, !P3 ;  /* 0x00000001ff057807 */ /* 0x001fc80005800000 */
[--C-:B------:R-:W-:Y:S02]  /*acc0*/  LOP3.LUT R3, R5, R3, R4.reuse, 0x96, !PT ;  /* 0x0000000305037212 */ /* 0x100fe400078e9604 */
[----:B------:R-:W-:Y:S01]  /*acd0*/  PRMT R4, RZ, 0x7610, R4 ;  /* 0x00007610ff047816 */ /* 0x000fe20000000004 */
[----:B------:R-:W-:Y:S06]  /*ace0*/  @P1 BRA `(.L_x_299) ;  /* 0x00000004004c1947 */ /* 0x000fec0003800000 */
[----:B------:R-:W-:Y:S01]  /*acf0*/  ULDC.64 UR4, c[0x0][0x628] ;  /* 0x00018a0000047ab9 */ /* 0x000fe20000000a00 */
[----:B------:R-:W0:Y:S01]  /*ad00*/  S2R R14, SR_CTAID.X ;  /* 0x00000000000e7919 */ /* 0x000e220000002500 */
[----:B------:R-:W-:Y:S01]  /*ad10*/  ISETP.NE.U32.AND P1, PT, RZ, UR4, PT ;  /* 0x00000004ff007c0c */ /* 0x000fe2000bf25070 */
[----:B------:R-:W-:Y:S01]  /*ad20*/  ULDC UR7, c[0x0][0x630] ;  /* 0x00018c0000077ab9 */ /* 0x000fe20000000800 */
[----:B------:R-:W-:Y:S01]  /*ad30*/  IMAD.MOV.U32 R4, RZ, RZ, R16 ;  /* 0x000000ffff047224 */ /* 0x000fe200078e0010 */
[----:B------:R-:W1:Y:S01]  /*ad40*/  S2R R12, SR_CTAID.Y ;  /* 0x00000000000c7919 */ /* 0x000e620000002600 */
[----:B------:R-:W-:Y:S01]  /*ad50*/  ISETP.NE.AND.EX P1, PT, RZ, UR5, PT, P1 ;  /* 0x00000005ff007c0c */ /* 0x000fe2000bf25310 */
[----:B------:R-:W-:-:S12]  /*ad60*/  IMAD.MOV.U32 R5, RZ, RZ, R17 ;  /* 0x000000ffff057224 */ /* 0x000fd800078e0011 */
[----:B------:R-:W-:Y:S05]  /*ad70*/  @!P1 BRA `(.L_x_300) ;  /* 0x0000000000289947 */ /* 0x000fea0003800000 */
[----:B------:R-:W-:Y:S02]  /*ad80*/  ULDC UR6, c[0x0][0x634] ;  /* 0x00018d0000067ab9 */ /* 0x000fe40000000800 */
[----:B------:R-:W-:-:S05]  /*ad90*/  IADD3 R9, P1, R16, UR6, RZ ;  /* 0x0000000610097c10 */ /* 0x000fca000ff3e0ff */
[----:B------:R-:W-:-:S04]  /*ada0*/  IMAD.X R15, RZ, RZ, R17, P1 ;  /* 0x000000ffff0f7224 */ /* 0x000fc800008e0611 */
[----:B------:R-:W-:-:S04]  /*adb0*/  IMAD.WIDE.U32 R6, R15, UR4, RZ ;  /* 0x000000040f067c25 */ /* 0x000fc8000f8e00ff */
[----:B------:R-:W-:-:S04]  /*adc0*/  IMAD.WIDE.U32 R6, P1, R9, UR5, R6 ;  /* 0x0000000509067c25 */ /* 0x000fc8000f820006 */
[----:B------:R-:W-:-:S04]  /*add0*/  IMAD.WIDE.U32 R8, R9, UR4, RZ ;  /* 0x0000000409087c25 */ /* 0x000fc8000f8e00ff */
[----:B------:R-:W-:Y:S01]  /*ade0*/  IMAD.X R5, RZ, RZ, RZ, P1 ;  /* 0x000000ffff057224 */ /* 0x000fe200008e06ff */
[----:B------:R-:W-:Y:S01]  /*adf0*/  IADD3 RZ, P1, R9, R6, RZ ;  /* 0x0000000609ff7210 */ /* 0x000fe20007f3e0ff */
[----:B------:R-:W-:-:S04]  /*ae00*/  IMAD.MOV.U32 R4, RZ, RZ, R7 ;  /* 0x000000ffff047224 */ /* 0x000fc800078e0007 */
[----:B------:R-:W-:-:S08]  /*ae10*/  IMAD.WIDE.U32.X R4, R15, UR5, R4, P1 ;  /* 0x000000050f047c25 */ /* 0x000fd000088e0404 */
.L_x_300:
[--C-:B------:R-:W-:Y:S01]  /*ae20*/  SHF.R.U64 R8, R4, UR7, R5.reuse ;  /* 0x0000000704087c19 */ /* 0x100fe20008001205 */
[----:B------:R-:W-:Y:S01]  /*ae30*/  ULDC.64 UR4, c[0x0][0x620] ;  /* 0x0001880000047ab9 */ /* 0x000fe20000000a00 */
[----:B------:R-:W-:Y:S01]  /*ae40*/  SHF.R.U32.HI R4, RZ, UR7, R5 ;  /* 0x00000007ff047c19 */ /* 0x000fe20008011605 */
[----:B------:R-:W2:Y:S01]  /*ae50*/  LDC R25, c[0x0][0x144] ;  /* 0x00005100ff197b82 */ /* 0x000ea20000000800 */
[----:B------:R-:W-:Y:S01]  /*ae60*/  IADD3 R7, P1, RZ, -R8, RZ ;  /* 0x80000008ff077210 */ /* 0x000fe20007f3e0ff */
[----:B------:R-:W-:Y:S01]  /*ae70*/  ULDC.64 UR8, c[0x0][0x640] ;  /* 0x0001900000087ab9 */ /* 0x000fe20000000a00 */
[----:B0-----:R-:W-:Y:S01]  /*ae80*/  I2FP.F32.U32 R9, R14 ;  /* 0x0000000e00097245 */ /* 0x001fe20000201000 */
[----:B------:R-:W-:Y:S02]  /*ae90*/  ULDC UR6, c[0x0][0x608] ;  /* 0x0001820000067ab9 */ /* 0x000fe40000000800 */
[----:B------:R-:W-:Y:S01]  /*aea0*/  IMAD.X R4, RZ, RZ, ~R4, P1 ;  /* 0x000000ffff047224 */ /* 0x000fe200008e0e04 */
[----:B------:R-:W-:Y:S01]  /*aeb0*/  ISETP.NE.U32.AND P1, PT, RZ, UR8, PT ;  /* 0x00000008ff007c0c */ /* 0x000fe2000bf25070 */
[----:B------:R-:W0:Y:S02]  /*aec0*/  LDC R21, c[0x0][0x148] ;  /* 0x00005200ff157b82 */ /* 0x000e240000000800 */
[----:B------:R-:W-:Y:S01]  /*aed0*/  IMAD R6, R4, UR4, RZ ;  /* 0x0000000404067c24 */ /* 0x000fe2000f8e02ff */
[----:B------:R-:W-:Y:S01]  /*aee0*/  ISETP.NE.AND.EX P1, PT, RZ, UR9, PT, P1 ;  /* 0x00000009ff007c0c */ /* 0x000fe2000bf25310 */
[----:B------:R-:W-:Y:S01]  /*aef0*/  IMAD.WIDE.U32 R4, R7, UR4, R16 ;  /* 0x0000000407047c25 */ /* 0x000fe2000f8e0010 */
[----:B------:R-:W-:-:S03]  /*af00*/  ULDC UR4, c[0x0][0x150] ;  /* 0x0000540000047ab9 */ /* 0x000fc60000000800 */
[----:B------:R-:W-:Y:S02]  /*af10*/  IMAD R7, R7, UR5, R6 ;  /* 0x0000000507077c24 */ /* 0x000fe4000f8e0206 */
[----:B------:R-:W-:Y:S01]  /*af20*/  FMUL R6, R9, UR4 ;  /* 0x0000000409067c20 */ /* 0x000fe20008400000 */
[----:B------:R-:W-:Y:S01]  /*af30*/  ULDC UR4, c[0x0][0x618] ;  /* 0x0001860000047ab9 */ /* 0x000fe20000000800 */
[----:B------:R-:W-:Y:S01]  /*af40*/  ULDC UR5, c[0x0][0x154] ;  /* 0x0000550000057ab9 */ /* 0x000fe20000000800 */
[----:B------:R-:W-:-:S03]  /*af50*/  IMAD.IADD R5, R5, 0x1, R7 ;  /* 0x0000000105057824 */ /* 0x000fc600078e0207 */
[----:B------:R-:W3:Y:S02]  /*af60*/  F2I.U32.TRUNC.NTZ R6, R6 ;  /* 0x0000000600067305 */ /* 0x000ee4000020f000 */
[----:B------:R-:W-:Y:S02]  /*af70*/  SHF.R.U64 R9, R4, UR4, R5 ;  /* 0x0000000404097c19 */ /* 0x000fe40008001205 */
[----:B-1----:R-:W-:-:S05]  /*af80*/  I2FP.F32.U32 R4, R12 ;  /* 0x0000000c00047245 */ /* 0x002fca0000201000 */
[----:B------:R-:W-:Y:S01]  /*af90*/  FMUL R22, R4, UR5 ;  /* 0x0000000504167c20 */ /* 0x000fe20008400000 */
[----:B------:R-:W-:Y:S01]  /*afa0*/  SHF.R.U32.HI R4, RZ, UR4, R5 ;  /* 0x00000004ff047c19 */ /* 0x000fe20008011605 */
[----:B------:R-:W-:-:S03]  /*afb0*/  ULDC UR4, c[0x0][0x658] ;  /* 0x0001960000047ab9 */ /* 0x000fc60000000800 */
[--C-:B------:R-:W-:Y:S01]  /*afc0*/  SHF.R.U64 R20, R9, UR6, R4.reuse ;  /* 0x0000000609147c19 */ /* 0x100fe20008001204 */
[----:B------:R-:W1:Y:S01]  /*afd0*/  F2I.U32.TRUNC.NTZ R22, R22 ;  /* 0x0000001600167305 */ /* 0x000e62000020f000 */
[----:B------:R-:W-:Y:S01]  /*afe0*/  SHF.R.U32.HI R5, RZ, UR6, R4 ;  /* 0x00000006ff057c19 */ /* 0x000fe20008011604 */
[----:B---3--:R-:W-:-:S03]  /*aff0*/  IMAD.MOV R6, RZ, RZ, -R6 ;  /* 0x000000ffff067224 */ /* 0x008fc600078e0a06 */
[--C-:B------:R-:W-:Y:S01]  /*b000*/  SHF.R.U64 R15, R20, UR4, R5.reuse ;  /* 0x00000004140f7c19 */ /* 0x100fe20008001205 */
[----:B--2---:R-:W-:Y:S01]  /*b010*/  IMAD R14, R25, R6, R14 ;  /* 0x00000006190e7224 */ /* 0x004fe200078e020e */
[----:B------:R-:W-:-:S03]  /*b020*/  SHF.R.U32.HI R23, RZ, UR4, R5 ;  /* 0x00000004ff177c19 */ /* 0x000fc60008011605 */
[----:B------:R-:W-:Y:S02]  /*b030*/  IMAD.MOV.U32 R4, RZ, RZ, R15 ;  /* 0x000000ffff047224 */ /* 0x000fe400078e000f */
[----:B------:R-:W-:Y:S01]  /*b040*/  IMAD.MOV.U32 R5, RZ, RZ, R23 ;  /* 0x000000ffff057224 */ /* 0x000fe200078e0017 */
[----:B-1----:R-:W-:Y:S06]  /*b050*/  @!P1 BRA `(.L_x_301) ;  /* 0x0000000000289947 */ /* 0x002fec0003800000 */
[----:B------:R-:W-:Y:S02]  /*b060*/  ULDC UR4, c[0x0][0x64c] ;  /* 0x0001930000047ab9 */ /* 0x000fe40000000800 */
[----:B------:R-:W-:-:S05]  /*b070*/  IADD3 R5, P1, R15, UR4, RZ ;  /* 0x000000040f057c10 */ /* 0x000fca000ff3e0ff */
[----:B------:R-:W-:-:S04]  /*b080*/  IMAD.X R23, RZ, RZ, R23, P1 ;  /* 0x000000ffff177224 */ /* 0x000fc800008e0617 */
[----:B------:R-:W-:-:S04]  /*b090*/  IMAD.WIDE.U32 R6, R23, UR8, RZ ;  /* 0x0000000817067c25 */ /* 0x000fc8000f8e00ff */
[----:B------:R-:W-:-:S04]  /*b0a0*/  IMAD.WIDE.U32 R6, P1, R5, UR9, R6 ;  /* 0x0000000905067c25 */ /* 0x000fc8000f820006 */
[----:B------:R-:W-:-:S04]  /*b0b0*/  IMAD.WIDE.U32 R4, R5, UR8, RZ ;  /* 0x0000000805047c25 */ /* 0x000fc8000f8e00ff */
[----:B------:R-:W-:Y:S01]  /*b0c0*/  IMAD.MOV.U32 R4, RZ, RZ, R7 ;  /* 0x000000ffff047224 */ /* 0x000fe200078e0007 */
[----:B------:R-:W-:Y:S01]  /*b0d0*/  IADD3 RZ, P3, R5, R6, RZ ;  /* 0x0000000605ff7210 */ /* 0x000fe20007f7e0ff */
[----:B------:R-:W-:-:S04]  /*b0e0*/  IMAD.X R5, RZ, RZ, RZ, P1 ;  /* 0x000000ffff057224 */ /* 0x000fc800008e06ff */
[----:B------:R-:W-:-:S08]  /*b0f0*/  IMAD.WIDE.U32.X R4, R23, UR9, R4, P3 ;  /* 0x0000000917047c25 */ /* 0x000fd000098e0404 */
.L_x_301:
[----:B------:R-:W-:Y:S01]  /*b100*/  ISETP.NE.AND P1, PT, R2, 0x1, PT ;  /* 0x000000010200780c */ /* 0x000fe20003f25270 */
[----:B------:R-:W-:Y:S01]  /*b110*/  ULDC UR4, c[0x0][0x648] ;  /* 0x0001920000047ab9 */ /* 0x000fe20000000800 */
[----:B------:R-:W-:Y:S01]  /*b120*/  LOP3.LUT R20, R20, UR17, RZ, 0xc0, !PT ;  /* 0x0000001114147c12 */ /* 0x000fe2000f8ec0ff */
[----:B------:R-:W-:Y:S01]  /*b130*/  IMAD.MOV R22, RZ, RZ, -R22 ;  /* 0x000000ffff167224 */ /* 0x000fe200078e0a16 */
[----:B------:R-:W-:Y:S01]  /*b140*/  SHF.R.U64 R5, R4, UR4, R5 ;  /* 0x0000000404057c19 */ /* 0x000fe20008001205 */
[----:B------:R-:W-:Y:S01]  /*b150*/  ULDC UR4, c[0x0][0x638] ;  /* 0x00018e0000047ab9 */ /* 0x000fe20000000800 */
[----:B------:R-:W-:Y:S01]  /*b160*/  LOP3.LUT R6, R9, UR16, RZ, 0xc0, !PT ;  /* 0x0000001009067c12 */ /* 0x000fe2000f8ec0ff */
[----:B------:R-:W-:Y:S02]  /*b170*/  ULDC UR5, c[0x0][0x610] ;  /* 0x0001840000057ab9 */ /* 0x000fe40000000800 */
[----:B------:R-:W-:Y:S02]  /*b180*/  IMAD.MOV R4, RZ, RZ, -R5 ;  /* 0x000000ffff047224 */ /* 0x000fe400078e0a05 */
[----:B------:R-:W-:-:S02]  /*b190*/  IMAD R5, R5, UR18, R20 ;  /* 0x0000001205057c24 */ /* 0x000fc4000f8e0214 */
[----:B0-----:R-:W-:Y:S02]  /*b1a0*/  @P1 IMAD R14, R21, R22, R12 ;  /* 0x00000016150e1224 */ /* 0x001fe400078e020c */
[----:B------:R-:W-:Y:S01]  /*b1b0*/  IMAD R15, R4, UR4, R15 ;  /* 0x00000004040f7c24 */ /* 0x000fe2000f8e020f */
[----:B------:R-:W-:Y:S01]  /*b1c0*/  ULDC UR4, c[0x0][0x600] ;  /* 0x0001800000047ab9 */ /* 0x000fe20000000800 */
[----:B------:R-:W-:Y:S02]  /*b1d0*/  IMAD R14, R5, UR5, R14 ;  /* 0x00000005050e7c24 */ /* 0x000fe4000f8e020e */
[----:B------:R-:W-:Y:S02]  /*b1e0*/  IMAD R15, R15, UR4, R6 ;  /* 0x000000040f0f7c24 */ /* 0x000fe4000f8e0206 */
[----:B------:R-:W-:-:S03]  /*b1f0*/  IMAD.MOV.U32 R4, RZ, RZ, 0x1 ;  /* 0x00000001ff047424 */ /* 0x000fc600078e00ff */
[----:B------:R-:W-:Y:S02]  /*b200*/  SEL R9, R15, R14, !P1 ;  /* 0x0000000e0f097207 */ /* 0x000fe40004800000 */
[----:B------:R-:W-:-:S07]  /*b210*/  SEL R7, R14, R15, !P1 ;  /* 0x0000000f0e077207 */ /* 0x000fce0004800000 */
.L_x_299:
[----:B------:R-:W-:Y:S05]  /*b220*/  BSYNC B1 ;  /* 0x0000000000017941 */ /* 0x000fea0003800000 */
.L_x_298:
[----:B------:R-:W-:-:S13]  /*b230*/  LOP3.LUT P1, RZ, R4, 0xff, RZ, 0xc0, !PT ;  /* 0x000000ff04ff7812 */ /* 0x000fda000782c0ff */
[----:B------:R-:W-:Y:S05]  /*b240*/  @P1 BRA `(.L_x_302) ;  /* 0xfffffff400481947 */ /* 0x000fea000383ffff */
[----:B------:R-:W-:Y:S05]  /*b250*/  BSYNC B0 ;  /* 0x0000000000007941 */ /* 0x000fea0003800000 */
.L_x_290:
[----:B------:R-:W-:-:S03]  /*b260*/  UMOV UR4, 0xffffffff ;  /* 0xffffffff00047882 */ /* 0x000fc60000000000 */
[----:B------:R-:W-:Y:S05]  /*b270*/  BRA.DIV UR4, `(.L_x_303) ;  /* 0x0000000204d07947 */ /* 0x000fea000b800000 */
[----:B------:R-:W-:-:S13]  /*b280*/  ELECT P6, URZ, PT ;  /* 0x00000000003f782f */ /* 0x000fda00038c0000 */
.L_x_315:
[----:B------:R-:W-:Y:S04]  /*b290*/  BSSY B0, `(.L_x_304) ;  /* 0x0000019000007945 */ /* 0x000fe80003800000 */
[----:B------:R-:W-:Y:S05]  /*b2a0*/  @!P6 BRA `(.L_x_305) ;  /* 0x00000000005ce947 */ /* 0x000fea0003800000 */
[----:B------:R-:W-:-:S04]  /*b2b0*/  LOP3.LUT R19, R19, 0x2, RZ, 0xfc, !PT ;  /* 0x0000000213137812 */ /* 0x000fc800078efcff */
[----:B------:R-:W-:-:S13]  /*b2c0*/  ISETP.NE.AND P0, PT, R19, 0x3, PT ;  /* 0x000000031300780c */ /* 0x000fda0003f05270 */
[----:B------:R-:W-:Y:S05]  /*b2d0*/  @!P0 BRA `(.L_x_306) ;  /* 0x0000000000048947 */ /* 0x000fea0003800000 */
[----:B------:R-:W-:Y:S01]  /*b2e0*/  BPT.TRAP 0x1 ;  /* 0x000000040000795c */ /* 0x000fe20000300000 */
.L_x_306:
[----:B------:R-:W0:Y:S01]  /*b2f0*/  S2R R5, SR_CgaCtaId ;  /* 0x0000000000057919 */ /* 0x000e220000008800 */
[----:B------:R-:W-:Y:S02]  /*b300*/  MOV R2, 0x400 ;  /* 0x0000040000027802 */ /* 0x000fe40000000f00 */
[----:B------:R-:W-:Y:S02]  /*b310*/  SHF.L.U32 R4, R3, 0x1f, RZ ;  /* 0x0000001f03047819 */ /* 0x000fe400000006ff */
[----:B0-----:R-:W-:-:S05]  /*b320*/  LEA R5, R5, R2, 0x18 ;  /* 0x0000000205057211 */ /* 0x001fca00078ec0ff */
[----:B------:R-:W-:-:S04]  /*b330*/  VIADD R5, R5, 0x10 ;  /* 0x0000001005057836 */ /* 0x000fc80000000000 */
[C---:B------:R-:W-:Y:S02]  /*b340*/  IMAD R7, R0.reuse, 0x8, R5 ;  /* 0x0000000800077824 */ /* 0x040fe400078e0205 */
[----:B------:R-:W-:Y:S02]  /*b350*/  VIADD R0, R0, 0x1 ;  /* 0x0000000100007836 */ /* 0x000fe40000000000 */
[----:B------:R-:W0:Y:S03]  /*b360*/  SYNCS.PHASECHK.TRANS64.TRYWAIT P0, [R7+URZ], R4 ;  /* 0x00000004070075a7 */ /* 0x000e26000800017f */
[----:B------:R-:W-:-:S04]  /*b370*/  ISETP.NE.AND P1, PT, R0, 0x2, PT ;  /* 0x000000020000780c */ /* 0x000fc80003f25270 */
[----:B------:R-:W-:Y:S02]  /*b380*/  SEL R2, RZ, 0x1, P1 ;  /* 0x00000001ff027807 */ /* 0x000fe40000800000 */
[----:B------:R-:W-:Y:S02]  /*b390*/  SEL R0, R0, RZ, P1 ;  /* 0x000000ff00007207 */ /* 0x000fe40000800000 */
[----:B------:R-:W-:Y:S01]  /*b3a0*/  LOP3.LUT R2, R3, R2, RZ, 0x3c, !PT ;  /* 0x0000000203027212 */ /* 0x000fe200078e3cff */
[----:B0-----:R-:W-:Y:S06]  /*b3b0*/  @!P0 BRA `(.L_x_307) ;  /* 0x0000000000a08947 */ /* 0x001fec0003800000 */
.L_x_316:
[----:B------:R-:W-:Y:S01]  /*b3c0*/  IMAD R5, R0, 0x8, R5 ;  /* 0x0000000800057824 */ /* 0x000fe200078e0205 */
[----:B------:R-:W-:-:S07]  /*b3d0*/  SHF.L.U32 R0, R2, 0x1f, RZ ;  /* 0x0000001f02007819 */ /* 0x000fce00000006ff */
.L_x_308:
[----:B-1----:R1:W2:Y:S02]  /*b3e0*/  SYNCS.PHASECHK.TRANS64.TRYWAIT P0, [R5+URZ], R0 ;  /* 0x00000000050075a7 */ /* 0x0022a4000800017f */
[----:B--2---:R-:W-:Y:S05]  /*b3f0*/  @!P0 NANOSLEEP.SYNCS 0x989680 ;  /* 0x009896800000895d */ /* 0x004fea0003900000 */
[----:B------:R-:W2:Y:S02]  /*b400*/  @!P0 SYNCS.PHASECHK.TRANS64 P0, [R5+URZ], R0 ;  /* 0x00000000050085a7 */ /* 0x000ea4000800007f */
[----:B--2---:R-:W-:Y:S05]  /*b410*/  @!P0 BRA `(.L_x_308) ;  /* 0xfffffffc00f08947 */ /* 0x004fea000383ffff */
.L_x_305:
[----:B------:R-:W-:Y:S05]  /*b420*/  BSYNC B0 ;  /* 0x0000000000007941 */ /* 0x000fea0003800000 */
.L_x_304:
[----:B------:R-:W-:Y:S05]  /*b430*/  EXIT ;  /* 0x000000000000794d */ /* 0x000fea0003800000 */
.L_x_17:
[----:B---3--:R3:W4:Y:S02]  /*b440*/  SYNCS.PHASECHK.TRANS64.TRYWAIT P1, [R3+URZ], R0 ;  /* 0x00000000030075a7 */ /* 0x008724000802017f */
[----:B----4-:R-:W-:Y:S05]  /*b450*/  @!P1 NANOSLEEP.SYNCS 0x989680 ;  /* 0x009896800000995d */ /* 0x010fea0003900000 */
[----:B------:R-:W4:Y:S02]  /*b460*/  @!P1 SYNCS.PHASECHK.TRANS64 P1, [R3+URZ], R0 ;  /* 0x00000000030095a7 */ /* 0x000f24000802007f */
[----:B----4-:R-:W-:Y:S05]  /*b470*/  @!P1 BRA `(.L_x_17) ;  /* 0xfffffffc00f09947 */ /* 0x010fea000383ffff */
[----:B------:R-:W-:Y:S05]  /*b480*/  BRA `(.L_x_16) ;  /* 0xffffff5c00507947 */ /* 0x000fea000383ffff */
.L_x_22:
[----:B-1----:R-:W-:-:S04]  /*b490*/  IMAD.U32 R4, RZ, RZ, UR8 ;  /* 0x00000008ff047e24 */ /* 0x002fc8000f8e00ff */
[----:B------:R1:W2:Y:S03]  /*b4a0*/  SYNCS.PHASECHK.TRANS64.TRYWAIT P1, [R4+URZ], R3 ;  /* 0x00000003040075a7 */ /* 0x0002a6000802017f */
[----:B--2---:R-:W-:Y:S05]  /*b4b0*/  @!P1 NANOSLEEP.SYNCS 0x989680 ;  /* 0x009896800000995d */ /* 0x004fea0003900000 */
[----:B------:R-:W2:Y:S02]  /*b4c0*/  @!P1 SYNCS.PHASECHK.TRANS64 P1, [R4+URZ], R3 ;  /* 0x00000003040095a7 */ /* 0x000ea4000802007f */
[----:B--2---:R-:W-:Y:S05]  /*b4d0*/  @!P1 BRA `(.L_x_22) ;  /* 0xfffffffc00ec9947 */ /* 0x004fea000383ffff */
[----:B------:R-:W-:Y:S05]  /*b4e0*/  BRA `(.L_x_21) ;  /* 0xffffff60003c7947 */ /* 0x000fea000383ffff */
.L_x_291:
[----:B------:R-:W-:Y:S01]  /*b4f0*/  BSSY B1, `(.L_x_309) ;  /* 0x0000006000017945 */ /* 0x000fe20003800000 */
[----:B------:R-:W-:-:S07]  /*b500*/  IMAD.MOV.U32 R15, RZ, RZ, -0x1 ;  /* 0xffffffffff0f7424 */ /* 0x000fce00078e00ff */
[----:B------:R-:W-:Y:S05]  /*b510*/  WARPSYNC.COLLECTIVE R15, `(.L_x_310) ;  /* 0x000000000f0c7348 */ /* 0x000fea0003c00000 */
[----:B------:R-:W-:Y:S02]  /*b520*/  ELECT P6, UR62, PT ;  /* 0x00000000003e782f */ /* 0x000fe400038c0000 */
[----:B------:R-:W-:Y:S01]  /*b530*/  MOV R14, UR62 ;  /* 0x0000003e000e7c02 */ /* 0x000fe20008000f00 */
[----:B------:R-:W-:Y:S10]  /*b540*/  ENDCOLLECTIVE ;  /* 0x000000000000791b */ /* 0x000ff40003800000 */
.L_x_310:
[----:B------:R-:W-:Y:S05]  /*b550*/  BSYNC B1 ;  /* 0x0000000000017941 */ /* 0x000fea0003800000 */
.L_x_309:
[----:B------:R-:W-:Y:S05]  /*b560*/  BRA `(.L_x_311) ;  /* 0xfffffff0008c7947 */ /* 0x000fea000383ffff */
.L_x_294:
[----:B0-----:R0:W1:Y:S02]  /*b570*/  SYNCS.PHASECHK.TRANS64.TRYWAIT P1, [R12+URZ+0x10], R7 ;  /* 0x000010070c0075a7 */ /* 0x001064000802017f */
[----:B-1----:R-:W-:Y:S05]  /*b580*/  @!P1 NANOSLEEP.SYNCS 0x989680 ;  /* 0x009896800000995d */ /* 0x002fea0003900000 */
[----:B------:R-:W1:Y:S02]  /*b590*/  @!P1 SYNCS.PHASECHK.TRANS64 P1, [R12+URZ+0x10], R7 ;  /* 0x000010070c0095a7 */ /* 0x000e64000802007f */
[----:B-1----:R-:W-:Y:S05]  /*b5a0*/  @!P1 BRA `(.L_x_294) ;  /* 0xfffffffc00f09947 */ /* 0x002fea000383ffff */
[----:B------:R-:W-:Y:S05]  /*b5b0*/  BRA `(.L_x_312) ;  /* 0xfffffff000c07947 */ /* 0x000fea000383ffff */
.L_x_303:
[----:B------:R-:W-:Y:S01]  /*b5c0*/  BSSY B0, `(.L_x_313) ;  /* 0x0000006000007945 */ /* 0x000fe20003800000 */
[----:B------:R-:W-:-:S07]  /*b5d0*/  IMAD.MOV.U32 R15, RZ, RZ, -0x1 ;  /* 0xffffffffff0f7424 */ /* 0x000fce00078e00ff */
[----:B------:R-:W-:Y:S05]  /*b5e0*/  WARPSYNC.COLLECTIVE R15, `(.L_x_314) ;  /* 0x000000000f0c7348 */ /* 0x000fea0003c00000 */
[----:B------:R-:W-:Y:S02]  /*b5f0*/  ELECT P6, UR62, PT ;  /* 0x00000000003e782f */ /* 0x000fe400038c0000 */
[----:B------:R-:W-:Y:S01]  /*b600*/  MOV R14, UR62 ;  /* 0x0000003e000e7c02 */ /* 0x000fe20008000f00 */
[----:B------:R-:W-:Y:S10]  /*b610*/  ENDCOLLECTIVE ;  /* 0x000000000000791b */ /* 0x000ff40003800000 */
.L_x_314:
[----:B------:R-:W-:Y:S05]  /*b620*/  BSYNC B0 ;  /* 0x0000000000007941 */ /* 0x000fea0003800000 */
.L_x_313:
[----:B------:R-:W-:Y:S05]  /*b630*/  BRA `(.L_x_315) ;  /* 0xfffffffc00147947 */ /* 0x000fea000383ffff */
.L_x_307:
[----:B0-----:R0:W1:Y:S02]  /*b640*/  SYNCS.PHASECHK.TRANS64.TRYWAIT P0, [R7+URZ], R4 ;  /* 0x00000004070075a7 */ /* 0x001064000800017f */
[----:B-1----:R-:W-:Y:S05]  /*b650*/  @!P0 NANOSLEEP.SYNCS 0x989680 ;  /* 0x009896800000895d */ /* 0x002fea0003900000 */
[----:B------:R-:W1:Y:S02]  /*b660*/  @!P0 SYNCS.PHASECHK.TRANS64 P0, [R7+URZ], R4 ;  /* 0x00000004070085a7 */ /* 0x000e64000800007f */
[----:B-1----:R-:W-:Y:S05]  /*b670*/  @!P0 BRA `(.L_x_307) ;  /* 0xfffffffc00f08947 */ /* 0x002fea000383ffff */
[----:B------:R-:W-:Y:S05]  /*b680*/  BRA `(.L_x_316) ;  /* 0xfffffffc004c7947 */ /* 0x000fea000383ffff */
.L_x_317:
[----:B------:R-:W-:-:S00]  /*b690*/  BRA `(.L_x_317) ;  /* 0xfffffffc00fc7947 */ /* 0x000fc0000383ffff */
[----:B------:R-:W-:-:S00]  /*b6a0*/  NOP ;  /* 0x0000000000007918 */ /* 0x000fc00000000000 */
        /* <DEDUP_REMOVED lines=13> */
.L_x_318:


//--------------------- .nv.global.init           --------------------------
	.section	.nv.global.init,"aw",@progbits
.nv.global.init:
	.type		$str$22,@object
	.size		$str$22,($str$23 - $str$22)
$str$22:
        /*0000*/ 	.byte	0x6b, 0x5f, 0x74, 0x69, 0x6c, 0x65, 0x5f, 0x63, 0x6f, 0x75, 0x6e, 0x74, 0x20, 0x3e, 0x3d, 0x20
        /*0010*/ 	.byte	0x31, 0x00
	.type		$str$23,@object
	.size		$str$23,(__unnamed_1 - $str$23)
$str$23:
        /*0012*/ 	.byte	0x2f, 0x74, 0x6d, 0x70, 0x2f, 0x63, 0x75, 0x74, 0x6c, 0x61, 0x73, 0x73, 0x5f, 0x73, 0x77, 0x65
        /*0022*/ 	.byte	0x65, 0x70, 0x5f, 0x73, 0x72, 0x63, 0x2f, 0x69, 0x6e, 0x63, 0x6c, 0x75, 0x64, 0x65, 0x2f, 0x63
        /*0032*/ 	.byte	0x75, 0x74, 0x6c, 0x61, 0x73, 0x73, 0x2f, 0x67, 0x65, 0x6d, 0x6d, 0x2f, 0x63, 0x6f, 0x6c, 0x6c
        /*0042*/ 	.byte	0x65, 0x63, 0x74, 0x69, 0x76, 0x65, 0x2f, 0x73, 0x6d, 0x39, 0x30, 0x5f, 0x6d, 0x6d, 0x61, 0x5f
        /*0052*/ 	.byte	0x74, 0x6d, 0x61, 0x5f, 0x67, 0x6d, 0x6d, 0x61, 0x5f, 0x73, 0x73, 0x5f, 0x77, 0x61, 0x72, 0x70
        /*0062*/ 	.byte	0x73, 0x70, 0x65, 0x63, 0x69, 0x61, 0x6c, 0x69, 0x7a, 0x65, 0x64, 0x2e, 0x68, 0x70, 0x70, 0x00
	.type		__unnamed_1,@object
	.size		__unnamed_1,(.L_0 - __unnamed_1)
__unnamed_1:
        /*0072*/ 	.byte	0x76, 0x6f, 0x69, 0x64, 0x20, 0x63, 0x75, 0x74, 0x6c, 0x61, 0x73, 0x73, 0x3a, 0x3a, 0x67, 0x65
        /* <DEDUP_REMOVED lines=177> */
.L_0:


//--------------------- .nv.shared._ZN7cutlass13device_kernelINS_4gemm6kernel13GemmUniversalIN4cute5tupleIJiiiiEEENS1_10collective13CollectiveMmaINS1_34MainloopSm90TmaGmmaWarpSpecializedILi2ENS5_IJNS4_1CILi1EEESB_SB_EEENS1_35KernelTmaWarpSpecializedCooperativeEEENS5_IJNSA_ILi128EEENSA_ILi256EEENSA_ILi32EEEEEENS_10tfloat32_tENS5_IJlSB_lEEESJ_SK_NS4_8TiledMMAINS4_8MMA_AtomIJNS4_4SM904GMMA30MMA_64x256x8_F32TF32TF32_SS_TNILNSO_7ScaleInE1ELSQ_1EEEEEENS4_6LayoutINS5_IJNSA_ILi2EEESB_SB_EEENS5_IJSB_NSA_ILi0EEESW_EEEEENS5_IJNS4_10UnderscoreESZ_SZ_EEEEENS4_13SM90_TMA_LOADENS4_14ComposedLayoutINS4_7SwizzleILi3ELi4ELi3EEENS4_18smem_ptr_flag_bitsILi32EEENST_INS5_IJNSA_ILi8EEESH_EEENS5_IJSH_SB_EEEEEEEvNS4_8identityES12_S1C_vS1D_EENS_8epilogue10collective6detail29Sm90TmaWarpSpecializedAdapterINS1G_15DefaultEpilogueISJ_SK_SK_NS1F_6thread17LinearCombinationISJ_Li1EffLNS1K_9ScaleType4KindE0ELNS_15FloatRoundStyleE2ESJ_EENS1_15EpilogueDefaultEEEEEvvEEEEvNT_6ParamsE --------------------------
	.section	.nv.shared._ZN7cutlass13device_kernelINS_4gemm6kernel13GemmUniversalIN4cute5tupleIJiiiiEEENS1_10collective13CollectiveMmaINS1_34MainloopSm90TmaGmmaWarpSpecializedILi2ENS5_IJNS4_1CILi1EEESB_SB_EEENS1_35KernelTmaWarpSpecializedCooperativeEEENS5_IJNSA_ILi128EEENSA_ILi256EEENSA_ILi32EEEEEENS_10tfloat32_tENS5_IJlSB_lEEESJ_SK_NS4_8TiledMMAINS4_8MMA_AtomIJNS4_4SM904GMMA30MMA_64x256x8_F32TF32TF32_SS_TNILNSO_7ScaleInE1ELSQ_1EEEEEENS4_6LayoutINS5_IJNSA_ILi2EEESB_SB_EEENS5_IJSB_NSA_ILi0EEESW_EEEEENS5_IJNS4_10UnderscoreESZ_SZ_EEEEENS4_13SM90_TMA_LOADENS4_14ComposedLayoutINS4_7SwizzleILi3ELi4ELi3EEENS4_18smem_ptr_flag_bitsILi32EEENST_INS5_IJNSA_ILi8EEESH_EEENS5_IJSH_SB_EEEEEEEvNS4_8identityES12_S1C_vS1D_EENS_8epilogue10collective6detail29Sm90TmaWarpSpecializedAdapterINS1G_15DefaultEpilogueISJ_SK_SK_NS1F_6thread17LinearCombinationISJ_Li1EffLNS1K_9ScaleType4KindE0ELNS_15FloatRoundStyleE2ESJ_EENS1_15EpilogueDefaultEEEEEvvEEEEvNT_6ParamsE,"aw",@nobits
	.sectionflags	@""
	.align	16
	.zero		1024


//--------------------- .nv.shared.reserved.0     --------------------------
	.section	.nv.shared.reserved.0,"aw",@nobits
	.weak		__nv_reservedSMEM_offset_0_alias
	.size		__nv_reservedSMEM_offset_0_alias, 0, 0
	.other		__nv_reservedSMEM_offset_0_alias,@"STO_CUDA_RESERVED_SHARED STV_DEFAULT"
__nv_reservedSMEM_offset_0_alias:
	.zero		0


//--------------------- .nv.global                --------------------------
	.section	.nv.global,"aw",@nobits
.nv.global:
	.type		_ZN40_INTERNAL_b1ae9c67_4_k_cu_bf4744ea_172854cute1_E,@object
	.size		_ZN40_INTERNAL_b1ae9c67_4_k_cu_bf4744ea_172854cute1_E,(_ZN40_INTERNAL_b1ae9c67_4_k_cu_bf4744ea_172854cuda3std3__45__cpo6cbeginE - _ZN40_INTERNAL_b1ae9c67_4_k_cu_bf4744ea_172854cute1_E)
_ZN40_INTERNAL_b1ae9c67_4_k_cu_bf4744ea_172854cute1_E:
	.zero		1
	.type		_ZN40_INTERNAL_b1ae9c67_4_k_cu_bf4744ea_172854cuda3std3__45__cpo6cbeginE,@object
	.size		_ZN40_INTERNAL_b1ae9c67_4_k_cu_bf4744ea_172854cuda3std3__45__cpo6cbeginE,(_ZN40_INTERNAL_b1ae9c67_4_k_cu_bf4744ea_172854cuda3std3__48in_placeE - _ZN40_INTERNAL_b1ae9c67_4_k_cu_bf4744ea_172854cuda3std3__45__cpo6cbeginE)
_ZN40_INTERNAL_b1ae9c67_4_k_cu_bf4744ea_172854cuda3std3__45__cpo6cbeginE:
	.zero		1
	.type		_ZN40_INTERNAL_b1ae9c67_4_k_cu_bf4744ea_172854cuda3std3__48in_placeE,@object
	.size		_ZN40_INTERNAL_b1ae9c67_4_k_cu_bf4744ea_172854cuda3std3__48in_placeE,(_ZN40_INTERNAL_b1ae9c67_4_k_cu_bf4744ea_172854cuda3std6ranges3__45__cpo9iter_moveE - _ZN40_INTERNAL_b1ae9c67_4_k_cu_bf4744ea_172854cuda3std3__48in_placeE)
_ZN40_INTERNAL_b1ae9c67_4_k_cu_bf4744ea_172854cuda3std3__48in_placeE:
	.zero		1
	.type		_ZN40_INTERNAL_b1ae9c67_4_k_cu_bf4744ea_172854cuda3std6ranges3__45__cpo9iter_moveE,@object
	.size		_ZN40_INTERNAL_b1ae9c67_4_k_cu_bf4744ea_172854cuda3std6ranges3__45__cpo9iter_moveE,(_ZN40_INTERNAL_b1ae9c67_4_k_cu_bf4744ea_172854cuda3std3__45__cpo5beginE - _ZN40_INTERNAL_b1ae9c67_4_k_cu_bf4744ea_172854cuda3std6ranges3__45__cpo9iter_moveE)
_ZN40_INTERNAL_b1ae9c67_4_k_cu_bf4744ea_172854cuda3std6ranges3__45__cpo9iter_moveE:
	.zero		1
	.type		_ZN40_INTERNAL_b1ae9c67_4_k_cu_bf4744ea_172854cuda3std3__45__cpo5beginE,@object
	.size		_ZN40_INTERNAL_b1ae9c67_4_k_cu_bf4744ea_172854cuda3std3__45__cpo5beginE,(_ZN40_INTERNAL_b1ae9c67_4_k_cu_bf4744ea_172854cuda3std3__442_GLOBAL__N__b1ae9c67_4_k_cu_bf4744ea_172856ignoreE - _ZN40_INTERNAL_b1ae9c67_4_k_cu_bf4744ea_172854cuda3std3__45__cpo5beginE)
_ZN40_INTERNAL_b1ae9c67_4_k_cu_bf4744ea_172854cuda3std3__45__cpo5beginE:
	.zero		1
	.type		_ZN40_INTERNAL_b1ae9c67_4_k_cu_bf4744ea_172854cuda3std3__442_GLOBAL__N__b1ae9c67_4_k_cu_bf4744ea_172856ignoreE,@object
	.size		_ZN40_INTERNAL_b1ae9c67_4_k_cu_bf4744ea_172854cuda3std3__442_GLOBAL__N__b1ae9c67_4_k_cu_bf4744ea_172856ignoreE,(_ZN40_INTERNAL_b1ae9c67_4_k_cu_bf4744ea_172854cute7productE - _ZN40_INTERNAL_b1ae9c67_4_k_cu_bf4744ea_172854cuda3std3__442_GLOBAL__N__b1ae9c67_4_k_cu_bf4744ea_172856ignoreE)
_ZN40_INTERNAL_b1ae9c67_4_k_cu_bf4744ea_172854cuda3std3__442_GLOBAL__N__b1ae9c67_4_k_cu_bf4744ea_172856ignoreE:
	.zero		1
	.type		_ZN40_INTERNAL_b1ae9c67_4_k_cu_bf4744ea_172854cute7productE,@object
	.size		_ZN40_INTERNAL_b1ae9c67_4_k_cu_bf4744ea_172854cute7productE,(_ZN40_INTERNAL_b1ae9c67_4_k_cu_bf4744ea_172854cuda3std3__45__cpo3endE - _ZN40_INTERNAL_b1ae9c67_4_k_cu_bf4744ea_172854cute7productE)
_ZN40_INTERNAL_b1ae9c67_4_k_cu_bf4744ea_172854cute7productE:
	.zero		1
	.type		_ZN40_INTERNAL_b1ae9c67_4_k_cu_bf4744ea_172854cuda3std3__45__cpo3endE,@object
	.size		_ZN40_INTERNAL_b1ae9c67_4_k_cu_bf4744ea_172854cuda3std3__45__cpo3endE,(_ZN40_INTERNAL_b1ae9c67_4_k_cu_bf4744ea_172854cuda3std3__419piecewise_constructE - _ZN40_INTERNAL_b1ae9c67_4_k_cu_bf4744ea_172854cuda3std3__45__cpo3endE)
_ZN40_INTERNAL_b1ae9c67_4_k_cu_bf4744ea_172854cuda3std3__45__cpo3endE:
	.zero		1
	.type		_ZN40_INTERNAL_b1ae9c67_4_k_cu_bf4744ea_172854cuda3std3__419piecewise_constructE,@object
	.size		_ZN40_INTERNAL_b1ae9c67_4_k_cu_bf4744ea_172854cuda3std3__419piecewise_constructE,(_ZN40_INTERNAL_b1ae9c67_4_k_cu_bf4744ea_172854cuda3std3__45__cpo4cendE - _ZN40_INTERNAL_b1ae9c67_4_k_cu_bf4744ea_172854cuda3std3__419piecewise_constructE)
_ZN40_INTERNAL_b1ae9c67_4_k_cu_bf4744ea_172854cuda3std3__419piecewise_constructE:
	.zero		1
	.type		_ZN40_INTERNAL_b1ae9c67_4_k_cu_bf4744ea_172854cuda3std3__45__cpo4cendE,@object
	.size		_ZN40_INTERNAL_b1ae9c67_4_k_cu_bf4744ea_172854cuda3std3__45__cpo4cendE,(_ZN40_INTERNAL_b1ae9c67_4_k_cu_bf4744ea_172854cuda3std6ranges3__45__cpo4swapE - _ZN40_INTERNAL_b1ae9c67_4_k_cu_bf4744ea_172854cuda3std3__45__cpo4cendE)
_ZN40_INTERNAL_b1ae9c67_4_k_cu_bf4744ea_172854cuda3std3__45__cpo4cendE:
	.zero		1
	.type		_ZN40_INTERNAL_b1ae9c67_4_k_cu_bf4744ea_172854cuda3std6ranges3__45__cpo4swapE,@object
	.size		_ZN40_INTERNAL_b1ae9c67_4_k_cu_bf4744ea_172854cuda3std6ranges3__45__cpo4swapE,(.L_8 - _ZN40_INTERNAL_b1ae9c67_4_k_cu_bf4744ea_172854cuda3std6ranges3__45__cpo4swapE)
_ZN40_INTERNAL_b1ae9c67_4_k_cu_bf4744ea_172854cuda3std6ranges3__45__cpo4swapE:
	.zero		1
.L_8:


//--------------------- .nv.constant0._ZN7cutlass13device_kernelINS_4gemm6kernel13GemmUniversalIN4cute5tupleIJiiiiEEENS1_10collective13CollectiveMmaINS1_34MainloopSm90TmaGmmaWarpSpecializedILi2ENS5_IJNS4_1CILi1EEESB_SB_EEENS1_35KernelTmaWarpSpecializedCooperativeEEENS5_IJNSA_ILi128EEENSA_ILi256EEENSA_ILi32EEEEEENS_10tfloat32_tENS5_IJlSB_lEEESJ_SK_NS4_8TiledMMAINS4_8MMA_AtomIJNS4_4SM904GMMA30MMA_64x256x8_F32TF32TF32_SS_TNILNSO_7ScaleInE1ELSQ_1EEEEEENS4_6LayoutINS5_IJNSA_ILi2EEESB_SB_EEENS5_IJSB_NSA_ILi0EEESW_EEEEENS5_IJNS4_10UnderscoreESZ_SZ_EEEEENS4_13SM90_TMA_LOADENS4_14ComposedLayoutINS4_7SwizzleILi3ELi4ELi3EEENS4_18smem_ptr_flag_bitsILi32EEENST_INS5_IJNSA_ILi8EEESH_EEENS5_IJSH_SB_EEEEEEEvNS4_8identityES12_S1C_vS1D_EENS_8epilogue10collective6detail29Sm90TmaWarpSpecializedAdapterINS1G_15DefaultEpilogueISJ_SK_SK_NS1F_6thread17LinearCombinationISJ_Li1EffLNS1K_9ScaleType4KindE0ELNS_15FloatRoundStyleE2ESJ_EENS1_15EpilogueDefaultEEEEEvvEEEEvNT_6ParamsE --------------------------
	.section	.nv.constant0._ZN7cutlass13device_kernelINS_4gemm6kernel13GemmUniversalIN4cute5tupleIJiiiiEEENS1_10collective13CollectiveMmaINS1_34MainloopSm90TmaGmmaWarpSpecializedILi2ENS5_IJNS4_1CILi1EEESB_SB_EEENS1_35KernelTmaWarpSpecializedCooperativeEEENS5_IJNSA_ILi128EEENSA_ILi256EEENSA_ILi32EEEEEENS_10tfloat32_tENS5_IJlSB_lEEESJ_SK_NS4_8TiledMMAINS4_8MMA_AtomIJNS4_4SM904GMMA30MMA_64x256x8_F32TF32TF32_SS_TNILNSO_7ScaleInE1ELSQ_1EEEEEENS4_6LayoutINS5_IJNSA_ILi2EEESB_SB_EEENS5_IJSB_NSA_ILi0EEESW_EEEEENS5_IJNS4_10UnderscoreESZ_SZ_EEEEENS4_13SM90_TMA_LOADENS4_14ComposedLayoutINS4_7SwizzleILi3ELi4ELi3EEENS4_18smem_ptr_flag_bitsILi32EEENST_INS5_IJNSA_ILi8EEESH_EEENS5_IJSH_SB_EEEEEEEvNS4_8identityES12_S1C_vS1D_EENS_8epilogue10collective6detail29Sm90TmaWarpSpecializedAdapterINS1G_15DefaultEpilogueISJ_SK_SK_NS1F_6thread17LinearCombinationISJ_Li1EffLNS1K_9ScaleType4KindE0ELNS_15FloatRoundStyleE2ESJ_EENS1_15EpilogueDefaultEEEEEvvEEEEvNT_6ParamsE,"a",@progbits
	.sectionflags	@""
	.align	4
.nv.constant0._ZN7cutlass13device_kernelINS_4gemm6kernel13GemmUniversalIN4cute5tupleIJiiiiEEENS1_10collective13CollectiveMmaINS1_34MainloopSm90TmaGmmaWarpSpecializedILi2ENS5_IJNS4_1CILi1EEESB_SB_EEENS1_35KernelTmaWarpSpecializedCooperativeEEENS5_IJNSA_ILi128EEENSA_ILi256EEENSA_ILi32EEEEEENS_10tfloat32_tENS5_IJlSB_lEEESJ_SK_NS4_8TiledMMAINS4_8MMA_AtomIJNS4_4SM904GMMA30MMA_64x256x8_F32TF32TF32_SS_TNILNSO_7ScaleInE1ELSQ_1EEEEEENS4_6LayoutINS5_IJNSA_ILi2EEESB_SB_EEENS5_IJSB_NSA_ILi0EEESW_EEEEENS5_IJNS4_10UnderscoreESZ_SZ_EEEEENS4_13SM90_TMA_LOADENS4_14ComposedLayoutINS4_7SwizzleILi3ELi4ELi3EEENS4_18smem_ptr_flag_bitsILi32EEENST_INS5_IJNSA_ILi8EEESH_EEENS5_IJSH_SB_EEEEEEEvNS4_8identityES12_S1C_vS1D_EENS_8epilogue10collective6detail29Sm90TmaWarpSpecializedAdapterINS1G_15DefaultEpilogueISJ_SK_SK_NS1F_6thread17LinearCombinationISJ_Li1EffLNS1K_9ScaleType4KindE0ELNS_15FloatRoundStyleE2ESJ_EENS1_15EpilogueDefaultEEEEEvvEEEEvNT_6ParamsE:
	.zero		1664


//--------------------- SYMBOLS --------------------------

	.type		.nv.reservedSmem.offset0,@object
	.size		.nv.reservedSmem.offset0,0x4
	.type		__assertfail,@function
